//
// Generated by NVIDIA NVVM Compiler
//
// Compiler Build ID: CL-36424714
// Cuda compilation tools, release 13.0, V13.0.88
// Based on NVVM 20.0.0
//

.version 9.0
.target sm_100
.address_size 64

	// .globl	_Z17assignment_kernelPK6__halfS1_PiPfii

.visible .entry _Z17assignment_kernelPK6__halfS1_PiPfii(
	.param .u64 .ptr .align 1 _Z17assignment_kernelPK6__halfS1_PiPfii_param_0,
	.param .u64 .ptr .align 1 _Z17assignment_kernelPK6__halfS1_PiPfii_param_1,
	.param .u64 .ptr .align 1 _Z17assignment_kernelPK6__halfS1_PiPfii_param_2,
	.param .u64 .ptr .align 1 _Z17assignment_kernelPK6__halfS1_PiPfii_param_3,
	.param .u32 _Z17assignment_kernelPK6__halfS1_PiPfii_param_4,
	.param .u32 _Z17assignment_kernelPK6__halfS1_PiPfii_param_5
)
{
	.reg .pred 	%p<40>;
	.reg .b16 	%rs<31>;
	.reg .b32 	%r<109>;
	.reg .b32 	%f<144>;
	.reg .b64 	%rd<26>;

	ld.param.u64 	%rd8, [_Z17assignment_kernelPK6__halfS1_PiPfii_param_0];
	ld.param.u64 	%rd11, [_Z17assignment_kernelPK6__halfS1_PiPfii_param_1];
	ld.param.u64 	%rd9, [_Z17assignment_kernelPK6__halfS1_PiPfii_param_2];
	ld.param.u64 	%rd10, [_Z17assignment_kernelPK6__halfS1_PiPfii_param_3];
	ld.param.u32 	%r32, [_Z17assignment_kernelPK6__halfS1_PiPfii_param_4];
	ld.param.u32 	%r31, [_Z17assignment_kernelPK6__halfS1_PiPfii_param_5];
	cvta.to.global.u64 	%rd1, %rd11;
	mov.u32 	%r33, %ctaid.x;
	mov.u32 	%r34, %ntid.x;
	mov.u32 	%r35, %tid.x;
	mad.lo.s32 	%r1, %r33, %r34, %r35;
	setp.ge.s32 	%p1, %r1, %r32;
	@%p1 bra 	$L__BB0_15;
	cvta.to.global.u64 	%rd12, %rd8;
	mul.wide.s32 	%rd13, %r1, 2;
	add.s64 	%rd14, %rd12, %rd13;
	ld.global.u16 	%rs1, [%rd14];
	// begin inline asm
	{  cvt.f32.f16 %f15, %rs1;}

	// end inline asm
	setp.lt.s32 	%p2, %r31, 1;
	mov.f32 	%f143, 0f7F7FFFFF;
	mov.b32 	%r108, -1;
	@%p2 bra 	$L__BB0_14;
	and.b32  	%r2, %r31, 15;
	setp.lt.u32 	%p3, %r31, 16;
	mov.b32 	%r108, -1;
	mov.f32 	%f143, 0f7F7FFFFF;
	mov.b32 	%r100, 0;
	@%p3 bra 	$L__BB0_5;
	and.b32  	%r100, %r31, 2147483632;
	add.s64 	%rd24, %rd1, 16;
	mov.b32 	%r108, -1;
	mov.f32 	%f143, 0f7F7FFFFF;
	mov.b32 	%r94, 0;
$L__BB0_4:
	.pragma "nounroll";
	ld.global.u16 	%rs2, [%rd24+-16];
	// begin inline asm
	{  cvt.f32.f16 %f20, %rs2;}

	// end inline asm
	sub.f32 	%f36, %f15, %f20;
	mul.f32 	%f37, %f36, %f36;
	setp.lt.f32 	%p4, %f37, %f143;
	selp.b32 	%r42, %r94, %r108, %p4;
	selp.f32 	%f38, %f37, %f143, %p4;
	ld.global.u16 	%rs3, [%rd24+-14];
	// begin inline asm
	{  cvt.f32.f16 %f21, %rs3;}

	// end inline asm
	sub.f32 	%f39, %f15, %f21;
	mul.f32 	%f40, %f39, %f39;
	setp.lt.f32 	%p5, %f40, %f38;
	add.s32 	%r43, %r94, 1;
	selp.b32 	%r44, %r43, %r42, %p5;
	selp.f32 	%f41, %f40, %f38, %p5;
	ld.global.u16 	%rs4, [%rd24+-12];
	// begin inline asm
	{  cvt.f32.f16 %f22, %rs4;}

	// end inline asm
	sub.f32 	%f42, %f15, %f22;
	mul.f32 	%f43, %f42, %f42;
	setp.lt.f32 	%p6, %f43, %f41;
	add.s32 	%r45, %r94, 2;
	selp.b32 	%r46, %r45, %r44, %p6;
	selp.f32 	%f44, %f43, %f41, %p6;
	ld.global.u16 	%rs5, [%rd24+-10];
	// begin inline asm
	{  cvt.f32.f16 %f23, %rs5;}

	// end inline asm
	sub.f32 	%f45, %f15, %f23;
	mul.f32 	%f46, %f45, %f45;
	setp.lt.f32 	%p7, %f46, %f44;
	add.s32 	%r47, %r94, 3;
	selp.b32 	%r48, %r47, %r46, %p7;
	selp.f32 	%f47, %f46, %f44, %p7;
	ld.global.u16 	%rs6, [%rd24+-8];
	// begin inline asm
	{  cvt.f32.f16 %f24, %rs6;}

	// end inline asm
	sub.f32 	%f48, %f15, %f24;
	mul.f32 	%f49, %f48, %f48;
	setp.lt.f32 	%p8, %f49, %f47;
	add.s32 	%r49, %r94, 4;
	selp.b32 	%r50, %r49, %r48, %p8;
	selp.f32 	%f50, %f49, %f47, %p8;
	ld.global.u16 	%rs7, [%rd24+-6];
	// begin inline asm
	{  cvt.f32.f16 %f25, %rs7;}

	// end inline asm
	sub.f32 	%f51, %f15, %f25;
	mul.f32 	%f52, %f51, %f51;
	setp.lt.f32 	%p9, %f52, %f50;
	add.s32 	%r51, %r94, 5;
	selp.b32 	%r52, %r51, %r50, %p9;
	selp.f32 	%f53, %f52, %f50, %p9;
	ld.global.u16 	%rs8, [%rd24+-4];
	// begin inline asm
	{  cvt.f32.f16 %f26, %rs8;}

	// end inline asm
	sub.f32 	%f54, %f15, %f26;
	mul.f32 	%f55, %f54, %f54;
	setp.lt.f32 	%p10, %f55, %f53;
	add.s32 	%r53, %r94, 6;
	selp.b32 	%r54, %r53, %r52, %p10;
	selp.f32 	%f56, %f55, %f53, %p10;
	ld.global.u16 	%rs9, [%rd24+-2];
	// begin inline asm
	{  cvt.f32.f16 %f27, %rs9;}

	// end inline asm
	sub.f32 	%f57, %f15, %f27;
	mul.f32 	%f58, %f57, %f57;
	setp.lt.f32 	%p11, %f58, %f56;
	add.s32 	%r55, %r94, 7;
	selp.b32 	%r56, %r55, %r54, %p11;
	selp.f32 	%f59, %f58, %f56, %p11;
	ld.global.u16 	%rs10, [%rd24];
	// begin inline asm
	{  cvt.f32.f16 %f28, %rs10;}

	// end inline asm
	sub.f32 	%f60, %f15, %f28;
	mul.f32 	%f61, %f60, %f60;
	setp.lt.f32 	%p12, %f61, %f59;
	add.s32 	%r57, %r94, 8;
	selp.b32 	%r58, %r57, %r56, %p12;
	selp.f32 	%f62, %f61, %f59, %p12;
	ld.global.u16 	%rs11, [%rd24+2];
	// begin inline asm
	{  cvt.f32.f16 %f29, %rs11;}

	// end inline asm
	sub.f32 	%f63, %f15, %f29;
	mul.f32 	%f64, %f63, %f63;
	setp.lt.f32 	%p13, %f64, %f62;
	add.s32 	%r59, %r94, 9;
	selp.b32 	%r60, %r59, %r58, %p13;
	selp.f32 	%f65, %f64, %f62, %p13;
	ld.global.u16 	%rs12, [%rd24+4];
	// begin inline asm
	{  cvt.f32.f16 %f30, %rs12;}

	// end inline asm
	sub.f32 	%f66, %f15, %f30;
	mul.f32 	%f67, %f66, %f66;
	setp.lt.f32 	%p14, %f67, %f65;
	add.s32 	%r61, %r94, 10;
	selp.b32 	%r62, %r61, %r60, %p14;
	selp.f32 	%f68, %f67, %f65, %p14;
	ld.global.u16 	%rs13, [%rd24+6];
	// begin inline asm
	{  cvt.f32.f16 %f31, %rs13;}

	// end inline asm
	sub.f32 	%f69, %f15, %f31;
	mul.f32 	%f70, %f69, %f69;
	setp.lt.f32 	%p15, %f70, %f68;
	add.s32 	%r63, %r94, 11;
	selp.b32 	%r64, %r63, %r62, %p15;
	selp.f32 	%f71, %f70, %f68, %p15;
	ld.global.u16 	%rs14, [%rd24+8];
	// begin inline asm
	{  cvt.f32.f16 %f32, %rs14;}

	// end inline asm
	sub.f32 	%f72, %f15, %f32;
	mul.f32 	%f73, %f72, %f72;
	setp.lt.f32 	%p16, %f73, %f71;
	add.s32 	%r65, %r94, 12;
	selp.b32 	%r66, %r65, %r64, %p16;
	selp.f32 	%f74, %f73, %f71, %p16;
	ld.global.u16 	%rs15, [%rd24+10];
	// begin inline asm
	{  cvt.f32.f16 %f33, %rs15;}

	// end inline asm
	sub.f32 	%f75, %f15, %f33;
	mul.f32 	%f76, %f75, %f75;
	setp.lt.f32 	%p17, %f76, %f74;
	add.s32 	%r67, %r94, 13;
	selp.b32 	%r68, %r67, %r66, %p17;
	selp.f32 	%f77, %f76, %f74, %p17;
	ld.global.u16 	%rs16, [%rd24+12];
	// begin inline asm
	{  cvt.f32.f16 %f34, %rs16;}

	// end inline asm
	sub.f32 	%f78, %f15, %f34;
	mul.f32 	%f79, %f78, %f78;
	setp.lt.f32 	%p18, %f79, %f77;
	add.s32 	%r69, %r94, 14;
	selp.b32 	%r70, %r69, %r68, %p18;
	selp.f32 	%f80, %f79, %f77, %p18;
	ld.global.u16 	%rs17, [%rd24+14];
	// begin inline asm
	{  cvt.f32.f16 %f35, %rs17;}

	// end inline asm
	sub.f32 	%f81, %f15, %f35;
	mul.f32 	%f82, %f81, %f81;
	setp.lt.f32 	%p19, %f82, %f80;
	add.s32 	%r71, %r94, 15;
	selp.b32 	%r108, %r71, %r70, %p19;
	selp.f32 	%f143, %f82, %f80, %p19;
	add.s64 	%rd24, %rd24, 32;
	add.s32 	%r94, %r94, 16;
	setp.ne.s32 	%p20, %r94, %r100;
	@%p20 bra 	$L__BB0_4;
$L__BB0_5:
	setp.eq.s32 	%p21, %r2, 0;
	@%p21 bra 	$L__BB0_14;
	and.b32  	%r11, %r31, 7;
	setp.lt.u32 	%p22, %r2, 8;
	@%p22 bra 	$L__BB0_8;
	mul.wide.u32 	%rd15, %r100, 2;
	add.s64 	%rd16, %rd1, %rd15;
	ld.global.u16 	%rs18, [%rd16];
	// begin inline asm
	{  cvt.f32.f16 %f84, %rs18;}

	// end inline asm
	sub.f32 	%f92, %f15, %f84;
	mul.f32 	%f93, %f92, %f92;
	setp.lt.f32 	%p23, %f93, %f143;
	selp.b32 	%r73, %r100, %r108, %p23;
	selp.f32 	%f94, %f93, %f143, %p23;
	add.s32 	%r74, %r100, 1;
	ld.global.u16 	%rs19, [%rd16+2];
	// begin inline asm
	{  cvt.f32.f16 %f85, %rs19;}

	// end inline asm
	sub.f32 	%f95, %f15, %f85;
	mul.f32 	%f96, %f95, %f95;
	setp.lt.f32 	%p24, %f96, %f94;
	selp.b32 	%r75, %r74, %r73, %p24;
	selp.f32 	%f97, %f96, %f94, %p24;
	add.s32 	%r76, %r100, 2;
	ld.global.u16 	%rs20, [%rd16+4];
	// begin inline asm
	{  cvt.f32.f16 %f86, %rs20;}

	// end inline asm
	sub.f32 	%f98, %f15, %f86;
	mul.f32 	%f99, %f98, %f98;
	setp.lt.f32 	%p25, %f99, %f97;
	selp.b32 	%r77, %r76, %r75, %p25;
	selp.f32 	%f100, %f99, %f97, %p25;
	add.s32 	%r78, %r100, 3;
	ld.global.u16 	%rs21, [%rd16+6];
	// begin inline asm
	{  cvt.f32.f16 %f87, %rs21;}

	// end inline asm
	sub.f32 	%f101, %f15, %f87;
	mul.f32 	%f102, %f101, %f101;
	setp.lt.f32 	%p26, %f102, %f100;
	selp.b32 	%r79, %r78, %r77, %p26;
	selp.f32 	%f103, %f102, %f100, %p26;
	add.s32 	%r80, %r100, 4;
	ld.global.u16 	%rs22, [%rd16+8];
	// begin inline asm
	{  cvt.f32.f16 %f88, %rs22;}

	// end inline asm
	sub.f32 	%f104, %f15, %f88;
	mul.f32 	%f105, %f104, %f104;
	setp.lt.f32 	%p27, %f105, %f103;
	selp.b32 	%r81, %r80, %r79, %p27;
	selp.f32 	%f106, %f105, %f103, %p27;
	add.s32 	%r82, %r100, 5;
	ld.global.u16 	%rs23, [%rd16+10];
	// begin inline asm
	{  cvt.f32.f16 %f89, %rs23;}

	// end inline asm
	sub.f32 	%f107, %f15, %f89;
	mul.f32 	%f108, %f107, %f107;
	setp.lt.f32 	%p28, %f108, %f106;
	selp.b32 	%r83, %r82, %r81, %p28;
	selp.f32 	%f109, %f108, %f106, %p28;
	add.s32 	%r84, %r100, 6;
	ld.global.u16 	%rs24, [%rd16+12];
	// begin inline asm
	{  cvt.f32.f16 %f90, %rs24;}

	// end inline asm
	sub.f32 	%f110, %f15, %f90;
	mul.f32 	%f111, %f110, %f110;
	setp.lt.f32 	%p29, %f111, %f109;
	selp.b32 	%r85, %r84, %r83, %p29;
	selp.f32 	%f112, %f111, %f109, %p29;
	add.s32 	%r86, %r100, 7;
	ld.global.u16 	%rs25, [%rd16+14];
	// begin inline asm
	{  cvt.f32.f16 %f91, %rs25;}

	// end inline asm
	sub.f32 	%f113, %f15, %f91;
	mul.f32 	%f114, %f113, %f113;
	setp.lt.f32 	%p30, %f114, %f112;
	selp.b32 	%r108, %r86, %r85, %p30;
	selp.f32 	%f143, %f114, %f112, %p30;
	add.s32 	%r100, %r100, 8;
$L__BB0_8:
	setp.eq.s32 	%p31, %r11, 0;
	@%p31 bra 	$L__BB0_14;
	and.b32  	%r17, %r31, 3;
	setp.lt.u32 	%p32, %r11, 4;
	@%p32 bra 	$L__BB0_11;
	mul.wide.u32 	%rd17, %r100, 2;
	add.s64 	%rd18, %rd1, %rd17;
	ld.global.u16 	%rs26, [%rd18];
	// begin inline asm
	{  cvt.f32.f16 %f116, %rs26;}

	// end inline asm
	sub.f32 	%f120, %f15, %f116;
	mul.f32 	%f121, %f120, %f120;
	setp.lt.f32 	%p33, %f121, %f143;
	selp.b32 	%r88, %r100, %r108, %p33;
	selp.f32 	%f122, %f121, %f143, %p33;
	add.s32 	%r89, %r100, 1;
	ld.global.u16 	%rs27, [%rd18+2];
	// begin inline asm
	{  cvt.f32.f16 %f117, %rs27;}

	// end inline asm
	sub.f32 	%f123, %f15, %f117;
	mul.f32 	%f124, %f123, %f123;
	setp.lt.f32 	%p34, %f124, %f122;
	selp.b32 	%r90, %r89, %r88, %p34;
	selp.f32 	%f125, %f124, %f122, %p34;
	add.s32 	%r91, %r100, 2;
	ld.global.u16 	%rs28, [%rd18+4];
	// begin inline asm
	{  cvt.f32.f16 %f118, %rs28;}

	// end inline asm
	sub.f32 	%f126, %f15, %f118;
	mul.f32 	%f127, %f126, %f126;
	setp.lt.f32 	%p35, %f127, %f125;
	selp.b32 	%r92, %r91, %r90, %p35;
	selp.f32 	%f128, %f127, %f125, %p35;
	add.s32 	%r93, %r100, 3;
	ld.global.u16 	%rs29, [%rd18+6];
	// begin inline asm
	{  cvt.f32.f16 %f119, %rs29;}

	// end inline asm
	sub.f32 	%f129, %f15, %f119;
	mul.f32 	%f130, %f129, %f129;
	setp.lt.f32 	%p36, %f130, %f128;
	selp.b32 	%r108, %r93, %r92, %p36;
	selp.f32 	%f143, %f130, %f128, %p36;
	add.s32 	%r100, %r100, 4;
$L__BB0_11:
	setp.eq.s32 	%p37, %r17, 0;
	@%p37 bra 	$L__BB0_14;
	mul.wide.u32 	%rd19, %r100, 2;
	add.s64 	%rd25, %rd1, %rd19;
	neg.s32 	%r105, %r17;
$L__BB0_13:
	.pragma "nounroll";
	ld.global.u16 	%rs30, [%rd25];
	// begin inline asm
	{  cvt.f32.f16 %f131, %rs30;}

	// end inline asm
	sub.f32 	%f132, %f15, %f131;
	mul.f32 	%f133, %f132, %f132;
	setp.lt.f32 	%p38, %f133, %f143;
	selp.b32 	%r108, %r100, %r108, %p38;
	selp.f32 	%f143, %f133, %f143, %p38;
	add.s32 	%r100, %r100, 1;
	add.s64 	%rd25, %rd25, 2;
	add.s32 	%r105, %r105, 1;
	setp.ne.s32 	%p39, %r105, 0;
	@%p39 bra 	$L__BB0_13;
$L__BB0_14:
	cvta.to.global.u64 	%rd20, %rd9;
	mul.wide.s32 	%rd21, %r1, 4;
	add.s64 	%rd22, %rd20, %rd21;
	st.global.u32 	[%rd22], %r108;
	cvta.to.global.u64 	%rd23, %rd10;
	atom.global.add.f32 	%f134, [%rd23], %f143;
$L__BB0_15:
	ret;

}
	// .globl	_Z16zero_sums_kernelP6__halfPii
.visible .entry _Z16zero_sums_kernelP6__halfPii(
	.param .u64 .ptr .align 1 _Z16zero_sums_kernelP6__halfPii_param_0,
	.param .u64 .ptr .align 1 _Z16zero_sums_kernelP6__halfPii_param_1,
	.param .u32 _Z16zero_sums_kernelP6__halfPii_param_2
)
{
	.reg .pred 	%p<2>;
	.reg .b16 	%rs<2>;
	.reg .b32 	%r<7>;
	.reg .b32 	%f<2>;
	.reg .b64 	%rd<9>;

	ld.param.u64 	%rd1, [_Z16zero_sums_kernelP6__halfPii_param_0];
	ld.param.u64 	%rd2, [_Z16zero_sums_kernelP6__halfPii_param_1];
	ld.param.u32 	%r2, [_Z16zero_sums_kernelP6__halfPii_param_2];
	mov.u32 	%r3, %ctaid.x;
	mov.u32 	%r4, %ntid.x;
	mov.u32 	%r5, %tid.x;
	mad.lo.s32 	%r1, %r3, %r4, %r5;
	setp.ge.s32 	%p1, %r1, %r2;
	@%p1 bra 	$L__BB1_2;
	cvta.to.global.u64 	%rd3, %rd1;
	cvta.to.global.u64 	%rd4, %rd2;
	mov.f32 	%f1, 0f00000000;
	// begin inline asm
	{  cvt.rn.f16.f32 %rs1, %f1;}

	// end inline asm
	mul.wide.s32 	%rd5, %r1, 2;
	add.s64 	%rd6, %rd3, %rd5;
	st.global.u16 	[%rd6], %rs1;
	mul.wide.s32 	%rd7, %r1, 4;
	add.s64 	%rd8, %rd4, %rd7;
	mov.b32 	%r6, 0;
	st.global.u32 	[%rd8], %r6;
$L__BB1_2:
	ret;

}
	// .globl	_Z18update_sums_kernelPK6__halfPKiPS_Pii
.visible .entry _Z18update_sums_kernelPK6__halfPKiPS_Pii(
	.param .u64 .ptr .align 1 _Z18update_sums_kernelPK6__halfPKiPS_Pii_param_0,
	.param .u64 .ptr .align 1 _Z18update_sums_kernelPK6__halfPKiPS_Pii_param_1,
	.param .u64 .ptr .align 1 _Z18update_sums_kernelPK6__halfPKiPS_Pii_param_2,
	.param .u64 .ptr .align 1 _Z18update_sums_kernelPK6__halfPKiPS_Pii_param_3,
	.param .u32 _Z18update_sums_kernelPK6__halfPKiPS_Pii_param_4
)
{
	.reg .pred 	%p<2>;
	.reg .b16 	%rs<3>;
	.reg .b32 	%r<8>;
	.reg .b64 	%rd<16>;

	ld.param.u64 	%rd1, [_Z18update_sums_kernelPK6__halfPKiPS_Pii_param_0];
	ld.param.u64 	%rd2, [_Z18update_sums_kernelPK6__halfPKiPS_Pii_param_1];
	ld.param.u64 	%rd3, [_Z18update_sums_kernelPK6__halfPKiPS_Pii_param_2];
	ld.param.u64 	%rd4, [_Z18update_sums_kernelPK6__halfPKiPS_Pii_param_3];
	ld.param.u32 	%r2, [_Z18update_sums_kernelPK6__halfPKiPS_Pii_param_4];
	mov.u32 	%r3, %ctaid.x;
	mov.u32 	%r4, %ntid.x;
	mov.u32 	%r5, %tid.x;
	mad.lo.s32 	%r1, %r3, %r4, %r5;
	setp.ge.s32 	%p1, %r1, %r2;
	@%p1 bra 	$L__BB2_2;
	cvta.to.global.u64 	%rd6, %rd2;
	cvta.to.global.u64 	%rd7, %rd1;
	cvta.to.global.u64 	%rd8, %rd4;
	mul.wide.s32 	%rd9, %r1, 4;
	add.s64 	%rd10, %rd6, %rd9;
	ld.global.u32 	%r6, [%rd10];
	mul.wide.s32 	%rd11, %r6, 2;
	add.s64 	%rd5, %rd3, %rd11;
	mul.wide.s32 	%rd12, %r1, 2;
	add.s64 	%rd13, %rd7, %rd12;
	ld.global.u16 	%rs2, [%rd13];
	// begin inline asm
	{ atom.add.noftz.f16 %rs1,[%rd5],%rs2; }

	// end inline asm
	mul.wide.s32 	%rd14, %r6, 4;
	add.s64 	%rd15, %rd8, %rd14;
	atom.global.add.u32 	%r7, [%rd15], 1;
$L__BB2_2:
	ret;

}
	// .globl	_Z23update_centroids_kernelP6__halfPKS_PKii
.visible .entry _Z23update_centroids_kernelP6__halfPKS_PKii(
	.param .u64 .ptr .align 1 _Z23update_centroids_kernelP6__halfPKS_PKii_param_0,
	.param .u64 .ptr .align 1 _Z23update_centroids_kernelP6__halfPKS_PKii_param_1,
	.param .u64 .ptr .align 1 _Z23update_centroids_kernelP6__halfPKS_PKii_param_2,
	.param .u32 _Z23update_centroids_kernelP6__halfPKS_PKii_param_3
)
{
	.reg .pred 	%p<5>;
	.reg .b16 	%rs<3>;
	.reg .b32 	%r<7>;
	.reg .b32 	%f<6>;
	.reg .b64 	%rd<12>;

	ld.param.u64 	%rd1, [_Z23update_centroids_kernelP6__halfPKS_PKii_param_0];
	ld.param.u64 	%rd2, [_Z23update_centroids_kernelP6__halfPKS_PKii_param_1];
	ld.param.u64 	%rd3, [_Z23update_centroids_kernelP6__halfPKS_PKii_param_2];
	ld.param.u32 	%r3, [_Z23update_centroids_kernelP6__halfPKS_PKii_param_3];
	mov.u32 	%r4, %ctaid.x;
	mov.u32 	%r5, %ntid.x;
	mov.u32 	%r6, %tid.x;
	mad.lo.s32 	%r1, %r4, %r5, %r6;
	setp.ge.s32 	%p1, %r1, %r3;
	@%p1 bra 	$L__BB3_3;
	cvta.to.global.u64 	%rd4, %rd3;
	mul.wide.s32 	%rd5, %r1, 4;
	add.s64 	%rd6, %rd4, %rd5;
	ld.global.u32 	%r2, [%rd6];
	setp.lt.s32 	%p2, %r2, 1;
	@%p2 bra 	$L__BB3_3;
	cvta.to.global.u64 	%rd7, %rd2;
	mul.wide.s32 	%rd8, %r1, 2;
	add.s64 	%rd9, %rd7, %rd8;
	ld.global.u16 	%rs1, [%rd9];
	// begin inline asm
	{  cvt.f32.f16 %f1, %rs1;}

	// end inline asm
	cvt.rn.f32.u32 	%f3, %r2;
	div.rn.f32 	%f4, %f1, %f3;
	setp.gt.f32 	%p3, %f4, 0f477FE000;
	selp.f32 	%f5, 0f477FE000, %f4, %p3;
	setp.lt.f32 	%p4, %f5, 0fC77FE000;
	selp.f32 	%f2, 0fC77FE000, %f5, %p4;
	// begin inline asm
	{  cvt.rn.f16.f32 %rs2, %f2;}

	// end inline asm
	cvta.to.global.u64 	%rd10, %rd1;
	add.s64 	%rd11, %rd10, %rd8;
	st.global.u16 	[%rd11], %rs2;
$L__BB3_3:
	ret;

}


// ===== COMPILED SASS (sm_100) =====

	.target	sm_100

	.elftype	@"ET_EXEC"


//--------------------- .note.nv.tkinfo           --------------------------
	.section	.note.nv.tkinfo,"",@"SHT_NOTE"
	.sectionflags	@"SHF_NOTE_NV_TKINFO"
	.tkinfo
        /*0018*/ 	.word	0x00000002
        /*0030*/ 	.string	""
        /*0030*/ 	.string	"ptxas"
        /*0030*/ 	.string	"Cuda compilation tools, release 13.0, V13.0.88"
        /*0030*/ 	.string	"Build cuda_13.0.r13.0/compiler.36424714_0"
        /*0030*/ 	.string	"-arch sm_100 -m 64 "



//--------------------- .note.nv.cuinfo           --------------------------
	.section	.note.nv.cuinfo,"",@"SHT_NOTE"
	.sectionflags	@"SHF_NOTE_NV_CUINFO"
        /*0018*/ 	.short	0x0002
        /*001a*/ 	.short	0x0064
        /*001c*/ 	.short	0x0082
	.zero		2


//--------------------- .nv.info                  --------------------------
	.section	.nv.info,"",@"SHT_CUDA_INFO"
	.align	4


	//----- nvinfo : EIATTR_REGCOUNT
	.align		4
        /*0000*/ 	.byte	0x04, 0x2f
        /*0002*/ 	.short	(.L_1 - .L_0)
	.align		4
.L_0:
        /*0004*/ 	.word	index@(_Z17assignment_kernelPK6__halfS1_PiPfii)
        /*0008*/ 	.word	0x0000001e


	//----- nvinfo : EIATTR_FRAME_SIZE
	.align		4
.L_1:
        /*000c*/ 	.byte	0x04, 0x11
        /*000e*/ 	.short	(.L_3 - .L_2)
	.align		4
.L_2:
        /*0010*/ 	.word	index@(_Z17assignment_kernelPK6__halfS1_PiPfii)
        /*0014*/ 	.word	0x00000000


	//----- nvinfo : EIATTR_REGCOUNT
	.align		4
.L_3:
        /*0018*/ 	.byte	0x04, 0x2f
        /*001a*/ 	.short	(.L_5 - .L_4)
	.align		4
.L_4:
        /*001c*/ 	.word	index@(_Z16zero_sums_kernelP6__halfPii)
        /*0020*/ 	.word	0x0000000a


	//----- nvinfo : EIATTR_FRAME_SIZE
	.align		4
.L_5:
        /*0024*/ 	.byte	0x04, 0x11
        /*0026*/ 	.short	(.L_7 - .L_6)
	.align		4
.L_6:
        /*0028*/ 	.word	index@(_Z16zero_sums_kernelP6__halfPii)
        /*002c*/ 	.word	0x00000000


	//----- nvinfo : EIATTR_REGCOUNT
	.align		4
.L_7:
        /*0030*/ 	.byte	0x04, 0x2f
        /*0032*/ 	.short	(.L_9 - .L_8)
	.align		4
.L_8:
        /*0034*/ 	.word	index@(_Z18update_sums_kernelPK6__halfPKiPS_Pii)
        /*0038*/ 	.word	0x00000010


	//----- nvinfo : EIATTR_FRAME_SIZE
	.align		4
.L_9:
        /*003c*/ 	.byte	0x04, 0x11
        /*003e*/ 	.short	(.L_11 - .L_10)
	.align		4
.L_10:
        /*0040*/ 	.word	index@(_Z18update_sums_kernelPK6__halfPKiPS_Pii)
        /*0044*/ 	.word	0x00000000


	//----- nvinfo : EIATTR_REGCOUNT
	.align		4
.L_11:
        /*0048*/ 	.byte	0x04, 0x2f
        /*004a*/ 	.short	(.L_13 - .L_12)
	.align		4
.L_12:
        /*004c*/ 	.word	index@(_Z23update_centroids_kernelP6__halfPKS_PKii)
        /*0050*/ 	.word	0x00000010


	//----- nvinfo : EIATTR_FRAME_SIZE
	.align		4
.L_13:
        /*0054*/ 	.byte	0x04, 0x11
        /*0056*/ 	.short	(.L_15 - .L_14)
	.align		4
.L_14:
        /*0058*/ 	.word	index@($__internal_0_$__cuda_sm3x_div_rn_noftz_f32_slowpath)
        /*005c*/ 	.word	0x00000000


	//----- nvinfo : EIATTR_FRAME_SIZE
	.align		4
.L_15:
        /*0060*/ 	.byte	0x04, 0x11
        /*0062*/ 	.short	(.L_17 - .L_16)
	.align		4
.L_16:
        /*0064*/ 	.word	index@(_Z23update_centroids_kernelP6__halfPKS_PKii)
        /*0068*/ 	.word	0x00000000


	//----- nvinfo : EIATTR_MIN_STACK_SIZE
	.align		4
.L_17:
        /*006c*/ 	.byte	0x04, 0x12
        /*006e*/ 	.short	(.L_19 - .L_18)
	.align		4
.L_18:
        /*0070*/ 	.word	index@(_Z23update_centroids_kernelP6__halfPKS_PKii)
        /*0074*/ 	.word	0x00000000


	//----- nvinfo : EIATTR_MIN_STACK_SIZE
	.align		4
.L_19:
        /*0078*/ 	.byte	0x04, 0x12
        /*007a*/ 	.short	(.L_21 - .L_20)
	.align		4
.L_20:
        /*007c*/ 	.word	index@(_Z18update_sums_kernelPK6__halfPKiPS_Pii)
        /*0080*/ 	.word	0x00000000


	//----- nvinfo : EIATTR_MIN_STACK_SIZE
	.align		4
.L_21:
        /*0084*/ 	.byte	0x04, 0x12
        /*0086*/ 	.short	(.L_23 - .L_22)
	.align		4
.L_22:
        /*0088*/ 	.word	index@(_Z16zero_sums_kernelP6__halfPii)
        /*008c*/ 	.word	0x00000000


	//----- nvinfo : EIATTR_MIN_STACK_SIZE
	.align		4
.L_23:
        /*0090*/ 	.byte	0x04, 0x12
        /*0092*/ 	.short	(.L_25 - .L_24)
	.align		4
.L_24:
        /*0094*/ 	.word	index@(_Z17assignment_kernelPK6__halfS1_PiPfii)
        /*0098*/ 	.word	0x00000000
.L_25:


//--------------------- .nv.compat                --------------------------
	.section	.nv.compat,"",@"SHT_CUDA_COMPAT_INFO"
	.align	4
        /*0000*/ 	.byte	0x02, 0x09, 0x00, 0x00, 0x02, 0x02, 0x01, 0x00, 0x02, 0x05, 0x05, 0x00, 0x03, 0x07, 0x01, 0x01
        /*0010*/ 	.byte	0x02, 0x03, 0x00, 0x00, 0x02, 0x06, 0x01, 0x00, 0x04, 0x0b, 0x08, 0x00, 0x01, 0x00, 0x00, 0x00
        /*0020*/ 	.byte	0x00, 0x00, 0x00, 0x00


//--------------------- .nv.info._Z23update_centroids_kernelP6__halfPKS_PKii --------------------------
	.section	.nv.info._Z23update_centroids_kernelP6__halfPKS_PKii,"",@"SHT_CUDA_INFO"
	.sectionflags	@""
	.align	4


	//----- nvinfo : EIATTR_CUDA_API_VERSION
	.align		4
        /*0000*/ 	.byte	0x04, 0x37
        /*0002*/ 	.short	(.L_27 - .L_26)
.L_26:
        /*0004*/ 	.word	0x00000082


	//----- nvinfo : EIATTR_KPARAM_INFO
	.align		4
.L_27:
        /*0008*/ 	.byte	0x04, 0x17
        /*000a*/ 	.short	(.L_29 - .L_28)
.L_28:
        /*000c*/ 	.word	0x00000000
        /*0010*/ 	.short	0x0003
        /*0012*/ 	.short	0x0018
        /*0014*/ 	.byte	0x00, 0xf0, 0x11, 0x00


	//----- nvinfo : EIATTR_KPARAM_INFO
	.align		4
.L_29:
        /*0018*/ 	.byte	0x04, 0x17
        /*001a*/ 	.short	(.L_31 - .L_30)
.L_30:
        /*001c*/ 	.word	0x00000000
        /*0020*/ 	.short	0x0002
        /*0022*/ 	.short	0x0010
        /*0024*/ 	.byte	0x00, 0xf5, 0x21, 0x00


	//----- nvinfo : EIATTR_KPARAM_INFO
	.align		4
.L_31:
        /*0028*/ 	.byte	0x04, 0x17
        /*002a*/ 	.short	(.L_33 - .L_32)
.L_32:
        /*002c*/ 	.word	0x00000000
        /*0030*/ 	.short	0x0001
        /*0032*/ 	.short	0x0008
        /*0034*/ 	.byte	0x00, 0xf5, 0x21, 0x00


	//----- nvinfo : EIATTR_KPARAM_INFO
	.align		4
.L_33:
        /*0038*/ 	.byte	0x04, 0x17
        /*003a*/ 	.short	(.L_35 - .L_34)
.L_34:
        /*003c*/ 	.word	0x00000000
        /*0040*/ 	.short	0x0000
        /*0042*/ 	.short	0x0000
        /*0044*/ 	.byte	0x00, 0xf5, 0x21, 0x00


	//----- nvinfo : EIATTR_SPARSE_MMA_MASK
	.align		4
.L_35:
        /*0048*/ 	.byte	0x03, 0x50
        /*004a*/ 	.short	0x0000


	//----- nvinfo : EIATTR_MAXREG_COUNT
	.align		4
        /*004c*/ 	.byte	0x03, 0x1b
        /*004e*/ 	.short	0x00ff


	//----- nvinfo : EIATTR_MERCURY_ISA_VERSION
	.align		4
        /*0050*/ 	.byte	0x03, 0x5f
        /*0052*/ 	.short	0x0101


	//----- nvinfo : EIATTR_VRC_CTA_INIT_COUNT
	.align		4
        /*0054*/ 	.byte	0x02, 0x4a
	.zero		1
	.zero		1


	//----- nvinfo : EIATTR_EXIT_INSTR_OFFSETS
	.align		4
        /*0058*/ 	.byte	0x04, 0x1c
        /*005a*/ 	.short	(.L_37 - .L_36)


	//   ....[0]....
.L_36:
        /*005c*/ 	.word	0x00000070


	//   ....[1]....
        /*0060*/ 	.word	0x000000d0


	//   ....[2]....
        /*0064*/ 	.word	0x00000260


	//----- nvinfo : EIATTR_CRS_STACK_SIZE
	.align		4
.L_37:
        /*0068*/ 	.byte	0x04, 0x1e
        /*006a*/ 	.short	(.L_39 - .L_38)
.L_38:
        /*006c*/ 	.word	0x00000000


	//----- nvinfo : EIATTR_CBANK_PARAM_SIZE
	.align		4
.L_39:
        /*0070*/ 	.byte	0x03, 0x19
        /*0072*/ 	.short	0x001c


	//----- nvinfo : EIATTR_PARAM_CBANK
	.align		4
        /*0074*/ 	.byte	0x04, 0x0a
        /*0076*/ 	.short	(.L_41 - .L_40)
	.align		4
.L_40:
        /*0078*/ 	.word	index@(.nv.constant0._Z23update_centroids_kernelP6__halfPKS_PKii)
        /*007c*/ 	.short	0x0380
        /*007e*/ 	.short	0x001c


	//----- nvinfo : EIATTR_SW_WAR
	.align		4
.L_41:
        /*0080*/ 	.byte	0x04, 0x36
        /*0082*/ 	.short	(.L_43 - .L_42)
.L_42:
        /*0084*/ 	.word	0x00000008
.L_43:


//--------------------- .nv.info._Z18update_sums_kernelPK6__halfPKiPS_Pii --------------------------
	.section	.nv.info._Z18update_sums_kernelPK6__halfPKiPS_Pii,"",@"SHT_CUDA_INFO"
	.sectionflags	@""
	.align	4


	//----- nvinfo : EIATTR_CUDA_API_VERSION
	.align		4
        /*0000*/ 	.byte	0x04, 0x37
        /*0002*/ 	.short	(.L_45 - .L_44)
.L_44:
        /*0004*/ 	.word	0x00000082


	//----- nvinfo : EIATTR_KPARAM_INFO
	.align		4
.L_45:
        /*0008*/ 	.byte	0x04, 0x17
        /*000a*/ 	.short	(.L_47 - .L_46)
.L_46:
        /*000c*/ 	.word	0x00000000
        /*0010*/ 	.short	0x0004
        /*0012*/ 	.short	0x0020
        /*0014*/ 	.byte	0x00, 0xf0, 0x11, 0x00


	//----- nvinfo : EIATTR_KPARAM_INFO
	.align		4
.L_47:
        /*0018*/ 	.byte	0x04, 0x17
        /*001a*/ 	.short	(.L_49 - .L_48)
.L_48:
        /*001c*/ 	.word	0x00000000
        /*0020*/ 	.short	0x0003
        /*0022*/ 	.short	0x0018
        /*0024*/ 	.byte	0x00, 0xf5, 0x21, 0x00


	//----- nvinfo : EIATTR_KPARAM_INFO
	.align		4
.L_49:
        /*0028*/ 	.byte	0x04, 0x17
        /*002a*/ 	.short	(.L_51 - .L_50)
.L_50:
        /*002c*/ 	.word	0x00000000
        /*0030*/ 	.short	0x0002
        /*0032*/ 	.short	0x0010
        /*0034*/ 	.byte	0x00, 0xf5, 0x21, 0x00


	//----- nvinfo : EIATTR_KPARAM_INFO
	.align		4
.L_51:
        /*0038*/ 	.byte	0x04, 0x17
        /*003a*/ 	.short	(.L_53 - .L_52)
.L_52:
        /*003c*/ 	.word	0x00000000
        /*0040*/ 	.short	0x0001
        /*0042*/ 	.short	0x0008
        /*0044*/ 	.byte	0x00, 0xf5, 0x21, 0x00


	//----- nvinfo : EIATTR_KPARAM_INFO
	.align		4
.L_53:
        /*0048*/ 	.byte	0x04, 0x17
        /*004a*/ 	.short	(.L_55 - .L_54)
.L_54:
        /*004c*/ 	.word	0x00000000
        /*0050*/ 	.short	0x0000
        /*0052*/ 	.short	0x0000
        /*0054*/ 	.byte	0x00, 0xf5, 0x21, 0x00


	//----- nvinfo : EIATTR_SPARSE_MMA_MASK
	.align		4
.L_55:
        /*0058*/ 	.byte	0x03, 0x50
        /*005a*/ 	.short	0x0000


	//----- nvinfo : EIATTR_MAXREG_COUNT
	.align		4
        /*005c*/ 	.byte	0x03, 0x1b
        /*005e*/ 	.short	0x00ff


	//----- nvinfo : EIATTR_MERCURY_ISA_VERSION
	.align		4
        /*0060*/ 	.byte	0x03, 0x5f
        /*0062*/ 	.short	0x0101


	//----- nvinfo : EIATTR_VRC_CTA_INIT_COUNT
	.align		4
        /*0064*/ 	.byte	0x02, 0x4a
	.zero		1
	.zero		1


	//----- nvinfo : EIATTR_ATOM16_EMUL_INSTR_REG_MAP
	.align		4
        /*0068*/ 	.byte	0x04, 0x2e
        /*006a*/ 	.short	(.L_57 - .L_56)


	//   ....[0]....
.L_56:
        /*006c*/ 	.word	0x00000140
        /*0070*/ 	.short	0x0004
        /*0072*/ 	.short	0x0000


	//   ....[1]....
        /*0074*/ 	.word	0x000001b0
        /*0078*/ 	.short	0x0004
        /*007a*/ 	.short	0x0000


	//----- nvinfo : EIATTR_EXIT_INSTR_OFFSETS
	.align		4
.L_57:
        /*007c*/ 	.byte	0x04, 0x1c
        /*007e*/ 	.short	(.L_59 - .L_58)


	//   ....[0]....
.L_58:
        /*0080*/ 	.word	0x00000070


	//   ....[1]....
        /*0084*/ 	.word	0x00000240


	//----- nvinfo : EIATTR_CRS_STACK_SIZE
	.align		4
.L_59:
        /*0088*/ 	.byte	0x04, 0x1e
        /*008a*/ 	.short	(.L_61 - .L_60)
.L_60:
        /*008c*/ 	.word	0x00000000


	//----- nvinfo : EIATTR_CBANK_PARAM_SIZE
	.align		4
.L_61:
        /*0090*/ 	.byte	0x03, 0x19
        /*0092*/ 	.short	0x0024


	//----- nvinfo : EIATTR_PARAM_CBANK
	.align		4
        /*0094*/ 	.byte	0x04, 0x0a
        /*0096*/ 	.short	(.L_63 - .L_62)
	.align		4
.L_62:
        /*0098*/ 	.word	index@(.nv.constant0._Z18update_sums_kernelPK6__halfPKiPS_Pii)
        /*009c*/ 	.short	0x0380
        /*009e*/ 	.short	0x0024


	//----- nvinfo : EIATTR_SW_WAR
	.align		4
.L_63:
        /*00a0*/ 	.byte	0x04, 0x36
        /*00a2*/ 	.short	(.L_65 - .L_64)
.L_64:
        /*00a4*/ 	.word	0x00000008
.L_65:


//--------------------- .nv.info._Z16zero_sums_kernelP6__halfPii --------------------------
	.section	.nv.info._Z16zero_sums_kernelP6__halfPii,"",@"SHT_CUDA_INFO"
	.sectionflags	@""
	.align	4


	//----- nvinfo : EIATTR_CUDA_API_VERSION
	.align		4
        /*0000*/ 	.byte	0x04, 0x37
        /*0002*/ 	.short	(.L_67 - .L_66)
.L_66:
        /*0004*/ 	.word	0x00000082


	//----- nvinfo : EIATTR_KPARAM_INFO
	.align		4
.L_67:
        /*0008*/ 	.byte	0x04, 0x17
        /*000a*/ 	.short	(.L_69 - .L_68)
.L_68:
        /*000c*/ 	.word	0x00000000
        /*0010*/ 	.short	0x0002
        /*0012*/ 	.short	0x0010
        /*0014*/ 	.byte	0x00, 0xf0, 0x11, 0x00


	//----- nvinfo : EIATTR_KPARAM_INFO
	.align		4
.L_69:
        /*0018*/ 	.byte	0x04, 0x17
        /*001a*/ 	.short	(.L_71 - .L_70)
.L_70:
        /*001c*/ 	.word	0x00000000
        /*0020*/ 	.short	0x0001
        /*0022*/ 	.short	0x0008
        /*0024*/ 	.byte	0x00, 0xf5, 0x21, 0x00


	//----- nvinfo : EIATTR_KPARAM_INFO
	.align		4
.L_71:
        /*0028*/ 	.byte	0x04, 0x17
        /*002a*/ 	.short	(.L_73 - .L_72)
.L_72:
        /*002c*/ 	.word	0x00000000
        /*0030*/ 	.short	0x0000
        /*0032*/ 	.short	0x0000
        /*0034*/ 	.byte	0x00, 0xf5, 0x21, 0x00


	//----- nvinfo : EIATTR_SPARSE_MMA_MASK
	.align		4
.L_73:
        /*0038*/ 	.byte	0x03, 0x50
        /*003a*/ 	.short	0x0000


	//----- nvinfo : EIATTR_MAXREG_COUNT
	.align		4
        /*003c*/ 	.byte	0x03, 0x1b
        /*003e*/ 	.short	0x00ff


	//----- nvinfo : EIATTR_MERCURY_ISA_VERSION
	.align		4
        /*0040*/ 	.byte	0x03, 0x5f
        /*0042*/ 	.short	0x0101


	//----- nvinfo : EIATTR_VRC_CTA_INIT_COUNT
	.align		4
        /*0044*/ 	.byte	0x02, 0x4a
	.zero		1
	.zero		1


	//----- nvinfo : EIATTR_EXIT_INSTR_OFFSETS
	.align		4
        /*0048*/ 	.byte	0x04, 0x1c
        /*004a*/ 	.short	(.L_75 - .L_74)


	//   ....[0]....
.L_74:
        /*004c*/ 	.word	0x00000070


	//   ....[1]....
        /*0050*/ 	.word	0x000000f0


	//----- nvinfo : EIATTR_CBANK_PARAM_SIZE
	.align		4
.L_75:
        /*0054*/ 	.byte	0x03, 0x19
        /*0056*/ 	.short	0x0014


	//----- nvinfo : EIATTR_PARAM_CBANK
	.align		4
        /*0058*/ 	.byte	0x04, 0x0a
        /*005a*/ 	.short	(.L_77 - .L_76)
	.align		4
.L_76:
        /*005c*/ 	.word	index@(.nv.constant0._Z16zero_sums_kernelP6__halfPii)
        /*0060*/ 	.short	0x0380
        /*0062*/ 	.short	0x0014


	//----- nvinfo : EIATTR_SW_WAR
	.align		4
.L_77:
        /*0064*/ 	.byte	0x04, 0x36
        /*0066*/ 	.short	(.L_79 - .L_78)
.L_78:
        /*0068*/ 	.word	0x00000008
.L_79:


//--------------------- .nv.info._Z17assignment_kernelPK6__halfS1_PiPfii --------------------------
	.section	.nv.info._Z17assignment_kernelPK6__halfS1_PiPfii,"",@"SHT_CUDA_INFO"
	.sectionflags	@""
	.align	4


	//----- nvinfo : EIATTR_CUDA_API_VERSION
	.align		4
        /*0000*/ 	.byte	0x04, 0x37
        /*0002*/ 	.short	(.L_81 - .L_80)
.L_80:
        /*0004*/ 	.word	0x00000082


	//----- nvinfo : EIATTR_KPARAM_INFO
	.align		4
.L_81:
        /*0008*/ 	.byte	0x04, 0x17
        /*000a*/ 	.short	(.L_83 - .L_82)
.L_82:
        /*000c*/ 	.word	0x00000000
        /*0010*/ 	.short	0x0005
        /*0012*/ 	.short	0x0024
        /*0014*/ 	.byte	0x00, 0xf0, 0x11, 0x00


	//----- nvinfo : EIATTR_KPARAM_INFO
	.align		4
.L_83:
        /*0018*/ 	.byte	0x04, 0x17
        /*001a*/ 	.short	(.L_85 - .L_84)
.L_84:
        /*001c*/ 	.word	0x00000000
        /*0020*/ 	.short	0x0004
        /*0022*/ 	.short	0x0020
        /*0024*/ 	.byte	0x00, 0xf0, 0x11, 0x00


	//----- nvinfo : EIATTR_KPARAM_INFO
	.align		4
.L_85:
        /*0028*/ 	.byte	0x04, 0x17
        /*002a*/ 	.short	(.L_87 - .L_86)
.L_86:
        /*002c*/ 	.word	0x00000000
        /*0030*/ 	.short	0x0003
        /*0032*/ 	.short	0x0018
        /*0034*/ 	.byte	0x00, 0xf5, 0x21, 0x00


	//----- nvinfo : EIATTR_KPARAM_INFO
	.align		4
.L_87:
        /*0038*/ 	.byte	0x04, 0x17
        /*003a*/ 	.short	(.L_89 - .L_88)
.L_88:
        /*003c*/ 	.word	0x00000000
        /*0040*/ 	.short	0x0002
        /*0042*/ 	.short	0x0010
        /*0044*/ 	.byte	0x00, 0xf5, 0x21, 0x00


	//----- nvinfo : EIATTR_KPARAM_INFO
	.align		4
.L_89:
        /*0048*/ 	.byte	0x04, 0x17
        /*004a*/ 	.short	(.L_91 - .L_90)
.L_90:
        /*004c*/ 	.word	0x00000000
        /*0050*/ 	.short	0x0001
        /*0052*/ 	.short	0x0008
        /*0054*/ 	.byte	0x00, 0xf5, 0x21, 0x00


	//----- nvinfo : EIATTR_KPARAM_INFO
	.align		4
.L_91:
        /*0058*/ 	.byte	0x04, 0x17
        /*005a*/ 	.short	(.L_93 - .L_92)
.L_92:
        /*005c*/ 	.word	0x00000000
        /*0060*/ 	.short	0x0000
        /*0062*/ 	.short	0x0000
        /*0064*/ 	.byte	0x00, 0xf5, 0x21, 0x00


	//----- nvinfo : EIATTR_SPARSE_MMA_MASK
	.align		4
.L_93:
        /*0068*/ 	.byte	0x03, 0x50
        /*006a*/ 	.short	0x0000


	//----- nvinfo : EIATTR_MAXREG_COUNT
	.align		4
        /*006c*/ 	.byte	0x03, 0x1b
        /*006e*/ 	.short	0x00ff


	//----- nvinfo : EIATTR_MERCURY_ISA_VERSION
	.align		4
        /*0070*/ 	.byte	0x03, 0x5f
        /*0072*/ 	.short	0x0101


	//----- nvinfo : EIATTR_VRC_CTA_INIT_COUNT
	.align		4
        /*0074*/ 	.byte	0x02, 0x4a
	.zero		1
	.zero		1


	//----- nvinfo : EIATTR_EXIT_INSTR_OFFSETS
	.align		4
        /*0078*/ 	.byte	0x04, 0x1c
        /*007a*/ 	.short	(.L_95 - .L_94)


	//   ....[0]....
.L_94:
        /*007c*/ 	.word	0x00000070


	//   ....[1]....
        /*0080*/ 	.word	0x00001140


	//----- nvinfo : EIATTR_CBANK_PARAM_SIZE
	.align		4
.L_95:
        /*0084*/ 	.byte	0x03, 0x19
        /*0086*/ 	.short	0x0028


	//----- nvinfo : EIATTR_PARAM_CBANK
	.align		4
        /*0088*/ 	.byte	0x04, 0x0a
        /*008a*/ 	.short	(.L_97 - .L_96)
	.align		4
.L_96:
        /*008c*/ 	.word	index@(.nv.constant0._Z17assignment_kernelPK6__halfS1_PiPfii)
        /*0090*/ 	.short	0x0380
        /*0092*/ 	.short	0x0028


	//----- nvinfo : EIATTR_SW_WAR
	.align		4
.L_97:
        /*0094*/ 	.byte	0x04, 0x36
        /*0096*/ 	.short	(.L_99 - .L_98)
.L_98:
        /*0098*/ 	.word	0x00000008
.L_99:


//--------------------- .nv.callgraph             --------------------------
	.section	.nv.callgraph,"",@"SHT_CUDA_CALLGRAPH"
	.align	4
	.sectionentsize	8
	.align		4
        /*0000*/ 	.word	0x00000000
	.align		4
        /*0004*/ 	.word	0xffffffff
	.align		4
        /*0008*/ 	.word	0x00000000
	.align		4
        /*000c*/ 	.word	0xfffffffe
	.align		4
        /*0010*/ 	.word	0x00000000
	.align		4
        /*0014*/ 	.word	0xfffffffd
	.align		4
        /*0018*/ 	.word	0x00000000
	.align		4
        /*001c*/ 	.word	0xfffffffc


//--------------------- .text._Z23update_centroids_kernelP6__halfPKS_PKii --------------------------
	.section	.text._Z23update_centroids_kernelP6__halfPKS_PKii,"ax",@progbits
	.align	128
        .global         _Z23update_centroids_kernelP6__halfPKS_PKii
        .type           _Z23update_centroids_kernelP6__halfPKS_PKii,@function
        .size           _Z23update_centroids_kernelP6__halfPKS_PKii,(.L_x_25 - _Z23update_centroids_kernelP6__halfPKS_PKii)
        .other          _Z23update_centroids_kernelP6__halfPKS_PKii,@"STO_CUDA_ENTRY STV_DEFAULT"
_Z23update_centroids_kernelP6__halfPKS_PKii:
.text._Z23update_centroids_kernelP6__halfPKS_PKii:
[----:B------:R-:W-:Y:S01]  /*0000*/  LDC R1, c[0x0][0x37c] ;  /* 0x0000df00ff017b82 */ /* 0x000fe20000000800 */
[----:B------:R-:W0:Y:S07]  /*0010*/  S2R R3, SR_TID.X ;  /* 0x0000000000037919 */ /* 0x000e2e0000002100 */
[----:B------:R-:W0:Y:S01]  /*0020*/  S2UR UR4, SR_CTAID.X ;  /* 0x00000000000479c3 */ /* 0x000e220000002500 */
[----:B------:R-:W1:Y:S07]  /*0030*/  LDCU UR5, c[0x0][0x398] ;  /* 0x00007300ff0577ac */ /* 0x000e6e0008000800 */
[----:B------:R-:W0:Y:S02]  /*0040*/  LDC R2, c[0x0][0x360] ;  /* 0x0000d800ff027b82 */ /* 0x000e240000000800 */
[----:B0-----:R-:W-:-:S05]  /*0050*/  IMAD R2, R2, UR4, R3 ;  /* 0x0000000402027c24 */ /* 0x001fca000f8e0203 */
[----:B-1----:R-:W-:-:S13]  /*0060*/  ISETP.GE.AND P0, PT, R2, UR5, PT ;  /* 0x0000000502007c0c */ /* 0x002fda000bf06270 */
[----:B------:R-:W-:Y:S05]  /*0070*/  @P0 EXIT ;  /* 0x000000000000094d */ /* 0x000fea0003800000 */
[----:B------:R-:W0:Y:S01]  /*0080*/  LDC.64 R4, c[0x0][0x390] ;  /* 0x0000e400ff047b82 */ /* 0x000e220000000a00 */
[----:B------:R-:W1:Y:S01]  /*0090*/  LDCU.64 UR4, c[0x0][0x358] ;  /* 0x00006b00ff0477ac */ /* 0x000e620008000a00 */
[----:B0-----:R-:W-:-:S05]  /*00a0*/  IMAD.WIDE R4, R2, 0x4, R4 ;  /* 0x0000000402047825 */ /* 0x001fca00078e0204 */
[----:B-1----:R-:W2:Y:S02]  /*00b0*/  LDG.E R0, desc[UR4][R4.64] ;  /* 0x0000000404007981 */ /* 0x002ea4000c1e1900 */
[----:B--2---:R-:W-:-:S13]  /*00c0*/  ISETP.GE.AND P0, PT, R0, 0x1, PT ;  /* 0x000000010000780c */ /* 0x004fda0003f06270 */
[----:B------:R-:W-:Y:S05]  /*00d0*/  @!P0 EXIT ;  /* 0x000000000000894d */ /* 0x000fea0003800000 */
[----:B------:R-:W0:Y:S02]  /*00e0*/  LDC.64 R4, c[0x0][0x388] ;  /* 0x0000e200ff047b82 */ /* 0x000e240000000a00 */
[----:B0-----:R-:W-:-:S06]  /*00f0*/  IMAD.WIDE R4, R2, 0x2, R4 ;  /* 0x0000000202047825 */ /* 0x001fcc00078e0204 */
[----:B------:R-:W2:Y:S01]  /*0100*/  LDG.E.U16 R4, desc[UR4][R4.64] ;  /* 0x0000000404047981 */ /* 0x000ea2000c1e1500 */
[----:B------:R-:W-:Y:S01]  /*0110*/  I2FP.F32.U32 R3, R0 ;  /* 0x0000000000037245 */ /* 0x000fe20000201000 */
[----:B------:R-:W-:Y:S03]  /*0120*/  BSSY.RECONVERGENT B0, `(.L_x_0) ;  /* 0x000000d000007945 */ /* 0x000fe60003800200 */
[----:B------:R-:W0:Y:S02]  /*0130*/  MUFU.RCP R6, R3 ;  /* 0x0000000300067308 */ /* 0x000e240000001000 */
[----:B0-----:R-:W-:-:S04]  /*0140*/  FFMA R7, -R3, R6, 1 ;  /* 0x3f80000003077423 */ /* 0x001fc80000000106 */
[----:B------:R-:W-:Y:S01]  /*0150*/  FFMA R7, R6, R7, R6 ;  /* 0x0000000706077223 */ /* 0x000fe20000000006 */
[----:B--2---:R-:W-:-:S04]  /*0160*/  HADD2.F32 R0, -RZ, R4.H0_H0 ;  /* 0x20000004ff007230 */ /* 0x004fc80000004100 */
[----:B------:R-:W0:Y:S01]  /*0170*/  FCHK P0, R0, R3 ;  /* 0x0000000300007302 */ /* 0x000e220000000000 */
[----:B------:R-:W-:-:S04]  /*0180*/  FFMA R6, R0, R7, RZ ;  /* 0x0000000700067223 */ /* 0x000fc800000000ff */
[----:B------:R-:W-:-:S04]  /*0190*/  FFMA R8, -R3, R6, R0 ;  /* 0x0000000603087223 */ /* 0x000fc80000000100 */
[----:B------:R-:W-:Y:S01]  /*01a0*/  FFMA R6, R7, R8, R6 ;  /* 0x0000000807067223 */ /* 0x000fe20000000006 */
[----:B0-----:R-:W-:Y:S06]  /*01b0*/  @!P0 BRA `(.L_x_1) ;  /* 0x00000000000c8947 */ /* 0x001fec0003800000 */
[----:B------:R-:W-:-:S07]  /*01c0*/  MOV R4, 0x1e0 ;  /* 0x000001e000047802 */ /* 0x000fce0000000f00 */
[----:B------:R-:W-:Y:S05]  /*01d0*/  CALL.REL.NOINC `($__internal_0_$__cuda_sm3x_div_rn_noftz_f32_slowpath) ;  /* 0x0000000000247944 */ /* 0x000fea0003c00000 */
[----:B------:R-:W-:-:S07]  /*01e0*/  IMAD.MOV.U32 R6, RZ, RZ, R0 ;  /* 0x000000ffff067224 */ /* 0x000fce00078e0000 */
.L_x_1:
[----:B------:R-:W-:Y:S05]  /*01f0*/  BSYNC.RECONVERGENT B0 ;  /* 0x0000000000007941 */ /* 0x000fea0003800200 */
.L_x_0:
[----:B------:R-:W0:Y:S01]  /*0200*/  LDC.64 R4, c[0x0][0x380] ;  /* 0x0000e000ff047b82 */ /* 0x000e220000000a00 */
[----:B------:R-:W-:-:S04]  /*0210*/  FMNMX.NAN R6, R6, 65504, PT ;  /* 0x477fe00006067809 */ /* 0x000fc80003820000 */
[----:B------:R-:W-:-:S04]  /*0220*/  FMNMX.NAN R6, R6, -65504, !PT ;  /* 0xc77fe00006067809 */ /* 0x000fc80007820000 */
[----:B------:R-:W-:Y:S01]  /*0230*/  F2FP.F16.F32.PACK_AB R6, RZ, R6 ;  /* 0x00000006ff06723e */ /* 0x000fe200000000ff */
[----:B0-----:R-:W-:-:S05]  /*0240*/  IMAD.WIDE R2, R2, 0x2, R4 ;  /* 0x0000000202027825 */ /* 0x001fca00078e0204 */
[----:B------:R-:W-:Y:S01]  /*0250*/  STG.E.U16 desc[UR4][R2.64], R6 ;  /* 0x0000000602007986 */ /* 0x000fe2000c101504 */
[----:B------:R-:W-:Y:S05]  /*0260*/  EXIT ;  /* 0x000000000000794d */ /* 0x000fea0003800000 */
        .weak           $__internal_0_$__cuda_sm3x_div_rn_noftz_f32_slowpath
        .type           $__internal_0_$__cuda_sm3x_div_rn_noftz_f32_slowpath,@function
        .size           $__internal_0_$__cuda_sm3x_div_rn_noftz_f32_slowpath,(.L_x_25 - $__internal_0_$__cuda_sm3x_div_rn_noftz_f32_slowpath)
$__internal_0_$__cuda_sm3x_div_rn_noftz_f32_slowpath:
[--C-:B------:R-:W-:Y:S01]  /*0270*/  SHF.R.U32.HI R6, RZ, 0x17, R3.reuse ;  /* 0x00000017ff067819 */ /* 0x100fe20000011603 */
[----:B------:R-:W-:Y:S01]  /*0280*/  BSSY.RECONVERGENT B1, `(.L_x_2) ;  /* 0x0000064000017945 */ /* 0x000fe20003800200 */
[--C-:B------:R-:W-:Y:S01]  /*0290*/  SHF.R.U32.HI R5, RZ, 0x17, R0.reuse ;  /* 0x00000017ff057819 */ /* 0x100fe20000011600 */
[----:B------:R-:W-:Y:S01]  /*02a0*/  IMAD.MOV.U32 R7, RZ, RZ, R0 ;  /* 0x000000ffff077224 */ /* 0x000fe200078e0000 */
[----:B------:R-:W-:Y:S01]  /*02b0*/  LOP3.LUT R6, R6, 0xff, RZ, 0xc0, !PT ;  /* 0x000000ff06067812 */ /* 0x000fe200078ec0ff */
[----:B------:R-:W-:Y:S01]  /*02c0*/  IMAD.MOV.U32 R8, RZ, RZ, R3 ;  /* 0x000000ffff087224 */ /* 0x000fe200078e0003 */
[----:B------:R-:W-:-:S03]  /*02d0*/  LOP3.LUT R5, R5, 0xff, RZ, 0xc0, !PT ;  /* 0x000000ff05057812 */ /* 0x000fc600078ec0ff */
[----:B------:R-:W-:Y:S02]  /*02e0*/  VIADD R11, R6, 0xffffffff ;  /* 0xffffffff060b7836 */ /* 0x000fe40000000000 */
[----:B------:R-:W-:-:S03]  /*02f0*/  VIADD R10, R5, 0xffffffff ;  /* 0xffffffff050a7836 */ /* 0x000fc60000000000 */
[----:B------:R-:W-:-:S04]  /*0300*/  ISETP.GT.U32.AND P0, PT, R11, 0xfd, PT ;  /* 0x000000fd0b00780c */ /* 0x000fc80003f04070 */
[----:B------:R-:W-:-:S13]  /*0310*/  ISETP.GT.U32.OR P0, PT, R10, 0xfd, P0 ;  /* 0x000000fd0a00780c */ /* 0x000fda0000704470 */
[----:B------:R-:W-:Y:S01]  /*0320*/  @!P0 IMAD.MOV.U32 R9, RZ, RZ, RZ ;  /* 0x000000ffff098224 */ /* 0x000fe200078e00ff */
[----:B------:R-:W-:Y:S06]  /*0330*/  @!P0 BRA `(.L_x_3) ;  /* 0x00000000005c8947 */ /* 0x000fec0003800000 */
[----:B------:R-:W-:Y:S02]  /*0340*/  FSETP.GTU.FTZ.AND P0, PT, |R0|, +INF , PT ;  /* 0x7f8000000000780b */ /* 0x000fe40003f1c200 */
[----:B------:R-:W-:-:S04]  /*0350*/  FSETP.GTU.FTZ.AND P1, PT, |R3|, +INF , PT ;  /* 0x7f8000000300780b */ /* 0x000fc80003f3c200 */
[----:B------:R-:W-:-:S13]  /*0360*/  PLOP3.LUT P0, PT, P0, P1, PT, 0xf8, 0x8f ;  /* 0x00000000008f781c */ /* 0x000fda0000703f70 */
[----:B------:R-:W-:Y:S05]  /*0370*/  @P0 BRA `(.L_x_4) ;  /* 0x00000004004c0947 */ /* 0x000fea0003800000 */
[----:B------:R-:W-:-:S13]  /*0380*/  LOP3.LUT P0, RZ, R8, 0x7fffffff, R7, 0xc8, !PT ;  /* 0x7fffffff08ff7812 */ /* 0x000fda000780c807 */
[----:B------:R-:W-:Y:S05]  /*0390*/  @!P0 BRA `(.L_x_5) ;  /* 0x00000004003c8947 */ /* 0x000fea0003800000 */
[C---:B------:R-:W-:Y:S02]  /*03a0*/  FSETP.NEU.FTZ.AND P2, PT, |R0|.reuse, +INF , PT ;  /* 0x7f8000000000780b */ /* 0x040fe40003f5d200 */
[----:B------:R-:W-:Y:S02]  /*03b0*/  FSETP.NEU.FTZ.AND P1, PT, |R3|, +INF , PT ;  /* 0x7f8000000300780b */ /* 0x000fe40003f3d200 */
[----:B------:R-:W-:-:S11]  /*03c0*/  FSETP.NEU.FTZ.AND P0, PT, |R0|, +INF , PT ;  /* 0x7f8000000000780b */ /* 0x000fd60003f1d200 */
[----:B------:R-:W-:Y:S05]  /*03d0*/  @!P1 BRA !P2, `(.L_x_5) ;  /* 0x00000004002c9947 */ /* 0x000fea0005000000 */
[----:B------:R-:W-:-:S04]  /*03e0*/  LOP3.LUT P2, RZ, R7, 0x7fffffff, RZ, 0xc0, !PT ;  /* 0x7fffffff07ff7812 */ /* 0x000fc8000784c0ff */
[----:B------:R-:W-:-:S13]  /*03f0*/  PLOP3.LUT P1, PT, P1, P2, PT, 0x2f, 0xf2 ;  /* 0x0000000000f2781c */ /* 0x000fda0000f24577 */
[----:B------:R-:W-:Y:S05]  /*0400*/  @P1 BRA `(.L_x_6) ;  /* 0x0000000400181947 */ /* 0x000fea0003800000 */
[----:B------:R-:W-:-:S04]  /*0410*/  LOP3.LUT P1, RZ, R8, 0x7fffffff, RZ, 0xc0, !PT ;  /* 0x7fffffff08ff7812 */ /* 0x000fc8000782c0ff */
[----:B------:R-:W-:-:S13]  /*0420*/  PLOP3.LUT P0, PT, P0, P1, PT, 0x2f, 0xf2 ;  /* 0x0000000000f2781c */ /* 0x000fda0000702577 */
[----:B------:R-:W-:Y:S05]  /*0430*/  @P0 BRA `(.L_x_7) ;  /* 0x0000000400000947 */ /* 0x000fea0003800000 */
[----:B------:R-:W-:Y:S02]  /*0440*/  ISETP.GE.AND P0, PT, R10, RZ, PT ;  /* 0x000000ff0a00720c */ /* 0x000fe40003f06270 */
[----:B------:R-:W-:-:S11]  /*0450*/  ISETP.GE.AND P1, PT, R11, RZ, PT ;  /* 0x000000ff0b00720c */ /* 0x000fd60003f26270 */
[----:B------:R-:W-:Y:S02]  /*0460*/  @P0 IMAD.MOV.U32 R9, RZ, RZ, RZ ;  /* 0x000000ffff090224 */ /* 0x000fe400078e00ff */
[----:B------:R-:W-:Y:S01]  /*0470*/  @!P0 FFMA R7, R0, 1.84467440737095516160e+19, RZ ;  /* 0x5f80000000078823 */ /* 0x000fe200000000ff */
[----:B------:R-:W-:Y:S02]  /*0480*/  @!P0 IMAD.MOV.U32 R9, RZ, RZ, -0x40 ;  /* 0xffffffc0ff098424 */ /* 0x000fe400078e00ff */
[----:B------:R-:W-:Y:S02]  /*0490*/  @!P1 FFMA R8, R3, 1.84467440737095516160e+19, RZ ;  /* 0x5f80000003089823 */ /* 0x000fe400000000ff */
[----:B------:R-:W-:-:S07]  /*04a0*/  @!P1 VIADD R9, R9, 0x40 ;  /* 0x0000004009099836 */ /* 0x000fce0000000000 */
.L_x_3:
[----:B------:R-:W-:Y:S01]  /*04b0*/  LEA R3, R6, 0xc0800000, 0x17 ;  /* 0xc080000006037811 */ /* 0x000fe200078eb8ff */
[----:B------:R-:W-:Y:S01]  /*04c0*/  VIADD R5, R5, 0xffffff81 ;  /* 0xffffff8105057836 */ /* 0x000fe20000000000 */
[----:B------:R-:W-:Y:S03]  /*04d0*/  BSSY.RECONVERGENT B2, `(.L_x_8) ;  /* 0x0000035000027945 */ /* 0x000fe60003800200 */
[----:B------:R-:W-:Y:S01]  /*04e0*/  IMAD.IADD R3, R8, 0x1, -R3 ;  /* 0x0000000108037824 */ /* 0x000fe200078e0a03 */
[C---:B------:R-:W-:Y:S01]  /*04f0*/  IADD3 R6, PT, PT, R5.reuse, 0x7f, -R6 ;  /* 0x0000007f05067810 */ /* 0x040fe20007ffe806 */
[----:B------:R-:W-:Y:S02]  /*0500*/  IMAD R0, R5, -0x800000, R7 ;  /* 0xff80000005007824 */ /* 0x000fe400078e0207 */
[----:B------:R-:W0:Y:S01]  /*0510*/  MUFU.RCP R8, R3 ;  /* 0x0000000300087308 */ /* 0x000e220000001000 */
[----:B------:R-:W-:Y:S01]  /*0520*/  FADD.FTZ R11, -R3, -RZ ;  /* 0x800000ff030b7221 */ /* 0x000fe20000010100 */
[----:B------:R-:W-:-:S03]  /*0530*/  IMAD.IADD R6, R6, 0x1, R9 ;  /* 0x0000000106067824 */ /* 0x000fc600078e0209 */
[----:B0-----:R-:W-:-:S04]  /*0540*/  FFMA R13, R8, R11, 1 ;  /* 0x3f800000080d7423 */ /* 0x001fc8000000000b */
[----:B------:R-:W-:-:S04]  /*0550*/  FFMA R10, R8, R13, R8 ;  /* 0x0000000d080a7223 */ /* 0x000fc80000000008 */
[----:B------:R-:W-:-:S04]  /*0560*/  FFMA R7, R0, R10, RZ ;  /* 0x0000000a00077223 */ /* 0x000fc800000000ff */
[----:B------:R-:W-:-:S04]  /*0570*/  FFMA R8, R11, R7, R0 ;  /* 0x000000070b087223 */ /* 0x000fc80000000000 */
[----:B------:R-:W-:-:S04]  /*0580*/  FFMA R7, R10, R8, R7 ;  /* 0x000000080a077223 */ /* 0x000fc80000000007 */
[----:B------:R-:W-:-:S04]  /*0590*/  FFMA R8, R11, R7, R0 ;  /* 0x000000070b087223 */ /* 0x000fc80000000000 */
[----:B------:R-:W-:-:S05]  /*05a0*/  FFMA R0, R10, R8, R7 ;  /* 0x000000080a007223 */ /* 0x000fca0000000007 */
[----:B------:R-:W-:-:S04]  /*05b0*/  SHF.R.U32.HI R3, RZ, 0x17, R0 ;  /* 0x00000017ff037819 */ /* 0x000fc80000011600 */
[----:B------:R-:W-:-:S05]  /*05c0*/  LOP3.LUT R3, R3, 0xff, RZ, 0xc0, !PT ;  /* 0x000000ff03037812 */ /* 0x000fca00078ec0ff */
[----:B------:R-:W-:-:S04]  /*05d0*/  IMAD.IADD R9, R3, 0x1, R6 ;  /* 0x0000000103097824 */ /* 0x000fc800078e0206 */
[----:B------:R-:W-:-:S05]  /*05e0*/  VIADD R3, R9, 0xffffffff ;  /* 0xffffffff09037836 */ /* 0x000fca0000000000 */
[----:B------:R-:W-:-:S13]  /*05f0*/  ISETP.GE.U32.AND P0, PT, R3, 0xfe, PT ;  /* 0x000000fe0300780c */ /* 0x000fda0003f06070 */
[----:B------:R-:W-:Y:S05]  /*0600*/  @!P0 BRA `(.L_x_9) ;  /* 0x0000000000808947 */ /* 0x000fea0003800000 */
[----:B------:R-:W-:-:S13]  /*0610*/  ISETP.GT.AND P0, PT, R9, 0xfe, PT ;  /* 0x000000fe0900780c */ /* 0x000fda0003f04270 */
[----:B------:R-:W-:Y:S05]  /*0620*/  @P0 BRA `(.L_x_10) ;  /* 0x00000000006c0947 */ /* 0x000fea0003800000 */
[----:B------:R-:W-:-:S13]  /*0630*/  ISETP.GE.AND P0, PT, R9, 0x1, PT ;  /* 0x000000010900780c */ /* 0x000fda0003f06270 */
[----:B------:R-:W-:Y:S05]  /*0640*/  @P0 BRA `(.L_x_11) ;  /* 0x0000000000740947 */ /* 0x000fea0003800000 */
[----:B------:R-:W-:Y:S02]  /*0650*/  ISETP.GE.AND P0, PT, R9, -0x18, PT ;  /* 0xffffffe80900780c */ /* 0x000fe40003f06270 */
[----:B------:R-:W-:-:S11]  /*0660*/  LOP3.LUT R0, R0, 0x80000000, RZ, 0xc0, !PT ;  /* 0x8000000000007812 */ /* 0x000fd600078ec0ff */
[----:B------:R-:W-:Y:S05]  /*0670*/  @!P0 BRA `(.L_x_11) ;  /* 0x0000000000688947 */ /* 0x000fea0003800000 */
[CCC-:B------:R-:W-:Y:S01]  /*0680*/  FFMA.RZ R3, R10.reuse, R8.reuse, R7.reuse ;  /* 0x000000080a037223 */ /* 0x1c0fe2000000c007 */
[CCC-:B------:R-:W-:Y:S01]  /*0690*/  FFMA.RM R6, R10.reuse, R8.reuse, R7.reuse ;  /* 0x000000080a067223 */ /* 0x1c0fe20000004007 */
[C---:B------:R-:W-:Y:S02]  /*06a0*/  ISETP.NE.AND P2, PT, R9.reuse, RZ, PT ;  /* 0x000000ff0900720c */ /* 0x040fe40003f45270 */
[----:B------:R-:W-:Y:S02]  /*06b0*/  ISETP.NE.AND P1, PT, R9, RZ, PT ;  /* 0x000000ff0900720c */ /* 0x000fe40003f25270 */
[----:B------:R-:W-:Y:S01]  /*06c0*/  LOP3.LUT R5, R3, 0x7fffff, RZ, 0xc0, !PT ;  /* 0x007fffff03057812 */ /* 0x000fe200078ec0ff */
[----:B------:R-:W-:Y:S01]  /*06d0*/  FFMA.RP R3, R10, R8, R7 ;  /* 0x000000080a037223 */ /* 0x000fe20000008007 */
[----:B------:R-:W-:Y:S02]  /*06e0*/  VIADD R8, R9, 0x20 ;  /* 0x0000002009087836 */ /* 0x000fe40000000000 */
[----:B------:R-:W-:Y:S01]  /*06f0*/  LOP3.LUT R5, R5, 0x800000, RZ, 0xfc, !PT ;  /* 0x0080000005057812 */ /* 0x000fe200078efcff */
[----:B------:R-:W-:Y:S01]  /*0700*/  IMAD.MOV R7, RZ, RZ, -R9 ;  /* 0x000000ffff077224 */ /* 0x000fe200078e0a09 */
[----:B------:R-:W-:-:S02]  /*0710*/  FSETP.NEU.FTZ.AND P0, PT, R3, R6, PT ;  /* 0x000000060300720b */ /* 0x000fc40003f1d000 */
[----:B------:R-:W-:Y:S02]  /*0720*/  SHF.L.U32 R8, R5, R8, RZ ;  /* 0x0000000805087219 */ /* 0x000fe400000006ff */
[----:B------:R-:W-:Y:S02]  /*0730*/  SEL R6, R7, RZ, P2 ;  /* 0x000000ff07067207 */ /* 0x000fe40001000000 */
[----:B------:R-:W-:Y:S02]  /*0740*/  ISETP.NE.AND P1, PT, R8, RZ, P1 ;  /* 0x000000ff0800720c */ /* 0x000fe40000f25270 */
[----:B------:R-:W-:Y:S02]  /*0750*/  SHF.R.U32.HI R6, RZ, R6, R5 ;  /* 0x00000006ff067219 */ /* 0x000fe40000011605 */
[----:B------:R-:W-:Y:S02]  /*0760*/  PLOP3.LUT P0, PT, P0, P1, PT, 0xf8, 0x8f ;  /* 0x00000000008f781c */ /* 0x000fe40000703f70 */
[----:B------:R-:W-:-:S02]  /*0770*/  SHF.R.U32.HI R8, RZ, 0x1, R6 ;  /* 0x00000001ff087819 */ /* 0x000fc40000011606 */
[----:B------:R-:W-:-:S04]  /*0780*/  SEL R3, RZ, 0x1, !P0 ;  /* 0x00000001ff037807 */ /* 0x000fc80004000000 */
[----:B------:R-:W-:-:S04]  /*0790*/  LOP3.LUT R3, R3, 0x1, R8, 0xf8, !PT ;  /* 0x0000000103037812 */ /* 0x000fc800078ef808 */
[----:B------:R-:W-:-:S05]  /*07a0*/  LOP3.LUT R3, R3, R6, RZ, 0xc0, !PT ;  /* 0x0000000603037212 */ /* 0x000fca00078ec0ff */
[----:B------:R-:W-:-:S05]  /*07b0*/  IMAD.IADD R3, R8, 0x1, R3 ;  /* 0x0000000108037824 */ /* 0x000fca00078e0203 */
[----:B------:R-:W-:Y:S01]  /*07c0*/  LOP3.LUT R0, R3, R0, RZ, 0xfc, !PT ;  /* 0x0000000003007212 */ /* 0x000fe200078efcff */
[----:B------:R-:W-:Y:S06]  /*07d0*/  BRA `(.L_x_11) ;  /* 0x0000000000107947 */ /* 0x000fec0003800000 */
.L_x_10:
[----:B------:R-:W-:-:S04]  /*07e0*/  LOP3.LUT R0, R0, 0x80000000, RZ, 0xc0, !PT ;  /* 0x8000000000007812 */ /* 0x000fc800078ec0ff */
[----:B------:R-:W-:Y:S01]  /*07f0*/  LOP3.LUT R0, R0, 0x7f800000, RZ, 0xfc, !PT ;  /* 0x7f80000000007812 */ /* 0x000fe200078efcff */
[----:B------:R-:W-:Y:S06]  /*0800*/  BRA `(.L_x_11) ;  /* 0x0000000000047947 */ /* 0x000fec0003800000 */
.L_x_9:
[----:B------:R-:W-:-:S07]  /*0810*/  IMAD R0, R6, 0x800000, R0 ;  /* 0x0080000006007824 */ /* 0x000fce00078e0200 */
.L_x_11:
[----:B------:R-:W-:Y:S05]  /*0820*/  BSYNC.RECONVERGENT B2 ;  /* 0x0000000000027941 */ /* 0x000fea0003800200 */
.L_x_8:
[----:B------:R-:W-:Y:S05]  /*0830*/  BRA `(.L_x_12) ;  /* 0x0000000000207947 */ /* 0x000fea0003800000 */
.L_x_7:
[----:B------:R-:W-:-:S04]  /*0840*/  LOP3.LUT R0, R8, 0x80000000, R7, 0x48, !PT ;  /* 0x8000000008007812 */ /* 0x000fc800078e4807 */
[----:B------:R-:W-:Y:S01]  /*0850*/  LOP3.LUT R0, R0, 0x7f800000, RZ, 0xfc, !PT ;  /* 0x7f80000000007812 */ /* 0x000fe200078efcff */
[----:B------:R-:W-:Y:S06]  /*0860*/  BRA `(.L_x_12) ;  /* 0x0000000000147947 */ /* 0x000fec0003800000 */
.L_x_6:
[----:B------:R-:W-:Y:S01]  /*0870*/  LOP3.LUT R0, R8, 0x80000000, R7, 0x48, !PT ;  /* 0x8000000008007812 */ /* 0x000fe200078e4807 */
[----:B------:R-:W-:Y:S06]  /*0880*/  BRA `(.L_x_12) ;  /* 0x00000000000c7947 */ /* 0x000fec0003800000 */
.L_x_5:
[----:B------:R-:W0:Y:S01]  /*0890*/  MUFU.RSQ R0, -QNAN ;  /* 0xffc0000000007908 */ /* 0x000e220000001400 */
[----:B------:R-:W-:Y:S05]  /*08a0*/  BRA `(.L_x_12) ;  /* 0x0000000000047947 */ /* 0x000fea0003800000 */
.L_x_4:
[----:B------:R-:W-:-:S07]  /*08b0*/  FADD.FTZ R0, R0, R3 ;  /* 0x0000000300007221 */ /* 0x000fce0000010000 */
.L_x_12:
[----:B------:R-:W-:Y:S05]  /*08c0*/  BSYNC.RECONVERGENT B1 ;  /* 0x0000000000017941 */ /* 0x000fea0003800200 */
.L_x_2:
[----:B------:R-:W-:-:S04]  /*08d0*/  IMAD.MOV.U32 R5, RZ, RZ, 0x0 ;  /* 0x00000000ff057424 */ /* 0x000fc800078e00ff */
[----:B0-----:R-:W-:Y:S05]  /*08e0*/  RET.REL.NODEC R4 `(_Z23update_centroids_kernelP6__halfPKS_PKii) ;  /* 0xfffffff404c47950 */ /* 0x001fea0003c3ffff */
.L_x_13:
[----:B------:R-:W-:-:S00]  /*08f0*/  BRA `(.L_x_13) ;  /* 0xfffffffc00fc7947 */ /* 0x000fc0000383ffff */
[----:B------:R-:W-:-:S00]  /*0900*/  NOP ;  /* 0x0000000000007918 */ /* 0x000fc00000000000 */
[----:B------:R-:W-:-:S00]  /*0910*/  NOP ;  /* 0x0000000000007918 */ /* 0x000fc00000000000 */
[----:B------:R-:W-:-:S00]  /*0920*/  NOP ;  /* 0x0000000000007918 */ /* 0x000fc00000000000 */
[----:B------:R-:W-:-:S00]  /*0930*/  NOP ;  /* 0x0000000000007918 */ /* 0x000fc00000000000 */
[----:B------:R-:W-:-:S00]  /*0940*/  NOP ;  /* 0x0000000000007918 */ /* 0x000fc00000000000 */
[----:B------:R-:W-:-:S00]  /*0950*/  NOP ;  /* 0x0000000000007918 */ /* 0x000fc00000000000 */
[----:B------:R-:W-:-:S00]  /*0960*/  NOP ;  /* 0x0000000000007918 */ /* 0x000fc00000000000 */
[----:B------:R-:W-:-:S00]  /*0970*/  NOP ;  /* 0x0000000000007918 */ /* 0x000fc00000000000 */
.L_x_25:


//--------------------- .text._Z18update_sums_kernelPK6__halfPKiPS_Pii --------------------------
	.section	.text._Z18update_sums_kernelPK6__halfPKiPS_Pii,"ax",@progbits
	.align	128
        .global         _Z18update_sums_kernelPK6__halfPKiPS_Pii
        .type           _Z18update_sums_kernelPK6__halfPKiPS_Pii,@function
        .size           _Z18update_sums_kernelPK6__halfPKiPS_Pii,(.L_x_27 - _Z18update_sums_kernelPK6__halfPKiPS_Pii)
        .other          _Z18update_sums_kernelPK6__halfPKiPS_Pii,@"STO_CUDA_ENTRY STV_DEFAULT"
_Z18update_sums_kernelPK6__halfPKiPS_Pii:
.text._Z18update_sums_kernelPK6__halfPKiPS_Pii:
        /* <DEDUP_REMOVED lines=9> */
[----:B------:R-:W1:Y:S07]  /*0090*/  LDCU.64 UR4, c[0x0][0x358] ;  /* 0x00006b00ff0477ac */ /* 0x000e6e0008000a00 */
[----:B------:R-:W2:Y:S08]  /*00a0*/  LDC.64 R4, c[0x0][0x390] ;  /* 0x0000e400ff047b82 */ /* 0x000eb00000000a00 */
[----:B------:R-:W3:Y:S01]  /*00b0*/  LDC.64 R6, c[0x0][0x380] ;  /* 0x0000e000ff067b82 */ /* 0x000ee20000000a00 */
[----:B0-----:R-:W-:-:S05]  /*00c0*/  IMAD.WIDE R2, R9, 0x4, R2 ;  /* 0x0000000409027825 */ /* 0x001fca00078e0202 */
[----:B-1----:R-:W2:Y:S01]  /*00d0*/  LDG.E R11, desc[UR4][R2.64] ;  /* 0x00000004020b7981 */ /* 0x002ea2000c1e1900 */
[----:B---3--:R-:W-:-:S06]  /*00e0*/  IMAD.WIDE R6, R9, 0x2, R6 ;  /* 0x0000000209067825 */ /* 0x008fcc00078e0206 */
[----:B------:R0:W5:Y:S01]  /*00f0*/  LDG.E.U16 R6, desc[UR4][R6.64] ;  /* 0x0000000406067981 */ /* 0x000162000c1e1500 */
[----:B------:R-:W-:Y:S01]  /*0100*/  BSSY.RECONVERGENT B0, `(.L_x_14) ;  /* 0x000000f000007945 */ /* 0x000fe20003800200 */
[----:B--2---:R-:W-:-:S04]  /*0110*/  IMAD.WIDE R4, R11, 0x2, R4 ;  /* 0x000000020b047825 */ /* 0x004fc800078e0204 */
[----:B------:R-:W-:Y:S01]  /*0120*/  IMAD.MOV.U32 R9, RZ, RZ, R5 ;  /* 0x000000ffff097224 */ /* 0x000fe200078e0005 */
[----:B------:R-:W-:-:S05]  /*0130*/  LOP3.LUT R8, R4, 0xfffffffd, RZ, 0xc0, !PT ;  /* 0xfffffffd04087812 */ /* 0x000fca00078ec0ff */
[----:B------:R0:W5:Y:S01]  /*0140*/  LD.E R13, desc[UR4][R8.64] ;  /* 0x00000004080d7980 */ /* 0x000162000c101900 */
[----:B------:R-:W-:-:S04]  /*0150*/  LOP3.LUT R0, R4, 0x2, RZ, 0xc0, !PT ;  /* 0x0000000204007812 */ /* 0x000fc800078ec0ff */
[----:B------:R-:W-:Y:S01]  /*0160*/  ISETP.EQ.U32.AND P0, PT, R0, RZ, PT ;  /* 0x000000ff0000720c */ /* 0x000fe20003f02070 */
[----:B------:R-:W-:-:S05]  /*0170*/  IMAD.MOV.U32 R0, RZ, RZ, 0x3254 ;  /* 0x00003254ff007424 */ /* 0x000fca00078e00ff */
[----:B0-----:R-:W-:-:S07]  /*0180*/  SEL R0, R0, 0x7610, P0 ;  /* 0x0000761000007807 */ /* 0x001fce0000000000 */
.L_x_15:
[----:B-----5:R-:W-:-:S05]  /*0190*/  HADD2 R2, R13, R6.H0_H0 ;  /* 0x200000060d027230 */ /* 0x020fca0000000000 */
[----:B------:R-:W-:-:S05]  /*01a0*/  PRMT R3, R13, R0, R2 ;  /* 0x000000000d037216 */ /* 0x000fca0000000002 */
[----:B------:R-:W2:Y:S02]  /*01b0*/  ATOM.E.CAS.STRONG.GPU PT, R2, [R8], R13, R3 ;  /* 0x0000000d0802738b */ /* 0x000ea400001ee103 */
[----:B--2---:R-:W-:Y:S02]  /*01c0*/  ISETP.NE.U32.AND P0, PT, R2, R13, PT ;  /* 0x0000000d0200720c */ /* 0x004fe40003f05070 */
[----:B------:R-:W-:-:S11]  /*01d0*/  MOV R13, R2 ;  /* 0x00000002000d7202 */ /* 0x000fd60000000f00 */
[----:B------:R-:W-:Y:S05]  /*01e0*/  @P0 BRA `(.L_x_15) ;  /* 0xfffffffc00e80947 */ /* 0x000fea000383ffff */
[----:B------:R-:W-:Y:S05]  /*01f0*/  BSYNC.RECONVERGENT B0 ;  /* 0x0000000000007941 */ /* 0x000fea0003800200 */
.L_x_14:
[----:B------:R-:W0:Y:S01]  /*0200*/  LDC.64 R2, c[0x0][0x398] ;  /* 0x0000e600ff027b82 */ /* 0x000e220000000a00 */
[----:B------:R-:W-:Y:S02]  /*0210*/  HFMA2 R5, -RZ, RZ, 0, 5.9604644775390625e-08 ;  /* 0x00000001ff057431 */ /* 0x000fe400000001ff */
[----:B0-----:R-:W-:-:S05]  /*0220*/  IMAD.WIDE R2, R11, 0x4, R2 ;  /* 0x000000040b027825 */ /* 0x001fca00078e0202 */
[----:B------:R-:W-:Y:S01]  /*0230*/  REDG.E.ADD.STRONG.GPU desc[UR4][R2.64], R5 ;  /* 0x000000050200798e */ /* 0x000fe2000c12e104 */
[----:B------:R-:W-:Y:S05]  /*0240*/  EXIT ;  /* 0x000000000000794d */ /* 0x000fea0003800000 */
.L_x_16:
        /* <DEDUP_REMOVED lines=11> */
.L_x_27:


//--------------------- .text._Z16zero_sums_kernelP6__halfPii --------------------------
	.section	.text._Z16zero_sums_kernelP6__halfPii,"ax",@progbits
	.align	128
        .global         _Z16zero_sums_kernelP6__halfPii
        .type           _Z16zero_sums_kernelP6__halfPii,@function
        .size           _Z16zero_sums_kernelP6__halfPii,(.L_x_28 - _Z16zero_sums_kernelP6__halfPii)
        .other          _Z16zero_sums_kernelP6__halfPii,@"STO_CUDA_ENTRY STV_DEFAULT"
_Z16zero_sums_kernelP6__halfPii:
.text._Z16zero_sums_kernelP6__halfPii:
        /* <DEDUP_REMOVED lines=10> */
[----:B------:R-:W2:Y:S01]  /*00a0*/  LDC.64 R4, c[0x0][0x388] ;  /* 0x0000e200ff047b82 */ /* 0x000ea20000000a00 */
[----:B0-----:R-:W-:-:S05]  /*00b0*/  IMAD.WIDE R2, R7, 0x2, R2 ;  /* 0x0000000207027825 */ /* 0x001fca00078e0202 */
[----:B-1----:R-:W-:Y:S01]  /*00c0*/  STG.E.U16 desc[UR4][R2.64], RZ ;  /* 0x000000ff02007986 */ /* 0x002fe2000c101504 */
[----:B--2---:R-:W-:-:S05]  /*00d0*/  IMAD.WIDE R4, R7, 0x4, R4 ;  /* 0x0000000407047825 */ /* 0x004fca00078e0204 */
[----:B------:R-:W-:Y:S01]  /*00e0*/  STG.E desc[UR4][R4.64], RZ ;  /* 0x000000ff04007986 */ /* 0x000fe2000c101904 */
[----:B------:R-:W-:Y:S05]  /*00f0*/  EXIT ;  /* 0x000000000000794d */ /* 0x000fea0003800000 */
.L_x_17:
        /* <DEDUP_REMOVED lines=16> */
.L_x_28:


//--------------------- .text._Z17assignment_kernelPK6__halfS1_PiPfii --------------------------
	.section	.text._Z17assignment_kernelPK6__halfS1_PiPfii,"ax",@progbits
	.align	128
        .global         _Z17assignment_kernelPK6__halfS1_PiPfii
        .type           _Z17assignment_kernelPK6__halfS1_PiPfii,@function
        .size           _Z17assignment_kernelPK6__halfS1_PiPfii,(.L_x_29 - _Z17assignment_kernelPK6__halfS1_PiPfii)
        .other          _Z17assignment_kernelPK6__halfS1_PiPfii,@"STO_CUDA_ENTRY STV_DEFAULT"
_Z17assignment_kernelPK6__halfS1_PiPfii:
.text._Z17assignment_kernelPK6__halfS1_PiPfii:
        /* <DEDUP_REMOVED lines=8> */
[----:B------:R-:W0:Y:S01]  /*0080*/  LDCU UR6, c[0x0][0x3a4] ;  /* 0x00007480ff0677ac */ /* 0x000e220008000800 */
[----:B------:R-:W-:Y:S02]  /*0090*/  MOV R0, 0x7f7fffff ;  /* 0x7f7fffff00007802 */ /* 0x000fe40000000f00 */
[----:B------:R-:W-:Y:S01]  /*00a0*/  MOV R4, 0xffffffff ;  /* 0xffffffff00047802 */ /* 0x000fe20000000f00 */
[----:B------:R-:W1:Y:S01]  /*00b0*/  LDCU.64 UR10, c[0x0][0x358] ;  /* 0x00006b00ff0a77ac */ /* 0x000e620008000a00 */
[----:B0-----:R-:W-:-:S09]  /*00c0*/  UISETP.GE.AND UP0, UPT, UR6, 0x1, UPT ;  /* 0x000000010600788c */ /* 0x001fd2000bf06270 */
[----:B-1----:R-:W-:Y:S05]  /*00d0*/  BRA.U !UP0, `(.L_x_18) ;  /* 0x0000001108047547 */ /* 0x002fea000b800000 */
[----:B------:R-:W0:Y:S02]  /*00e0*/  LDC.64 R2, c[0x0][0x380] ;  /* 0x0000e000ff027b82 */ /* 0x000e240000000a00 */
[----:B0-----:R-:W-:-:S06]  /*00f0*/  IMAD.WIDE R2, R5, 0x2, R2 ;  /* 0x0000000205027825 */ /* 0x001fcc00078e0202 */
[----:B------:R-:W2:Y:S01]  /*0100*/  LDG.E.U16 R2, desc[UR10][R2.64] ;  /* 0x0000000a02027981 */ /* 0x000ea2000c1e1500 */
[----:B------:R-:W-:Y:S01]  /*0110*/  UISETP.GE.U32.AND UP1, UPT, UR6, 0x10, UPT ;  /* 0x000000100600788c */ /* 0x000fe2000bf26070 */
[----:B------:R-:W-:Y:S01]  /*0120*/  MOV R4, 0xffffffff ;  /* 0xffffffff00047802 */ /* 0x000fe20000000f00 */
[----:B------:R-:W-:Y:S01]  /*0130*/  ULOP3.LUT UR7, UR6, 0xf, URZ, 0xc0, !UPT ;  /* 0x0000000f06077892 */ /* 0x000fe2000f8ec0ff */
[----:B------:R-:W-:Y:S01]  /*0140*/  MOV R0, 0x7f7fffff ;  /* 0x7f7fffff00007802 */ /* 0x000fe20000000f00 */
[----:B------:R-:W-:Y:S02]  /*0150*/  IMAD.MOV.U32 R7, RZ, RZ, RZ ;  /* 0x000000ffff077224 */ /* 0x000fe400078e00ff */
[----:B------:R-:W-:Y:S01]  /*0160*/  UISETP.NE.AND UP0, UPT, UR7, URZ, UPT ;  /* 0x000000ff0700728c */ /* 0x000fe2000bf05270 */
[----:B--2---:R-:W-:Y:S02]  /*0170*/  HADD2.F32 R6, -RZ, R2.H0_H0 ;  /* 0x20000002ff067230 */ /* 0x004fe40000004100 */
[----:B------:R-:W-:Y:S08]  /*0180*/  BRA.U !UP1, `(.L_x_19) ;  /* 0x0000000509fc7547 */ /* 0x000ff0000b800000 */
[----:B------:R-:W0:Y:S01]  /*0190*/  LDCU.64 UR4, c[0x0][0x388] ;  /* 0x00007100ff0477ac */ /* 0x000e220008000a00 */
[----:B------:R-:W-:Y:S01]  /*01a0*/  HFMA2 R9, -RZ, RZ, 0, 0 ;  /* 0x00000000ff097431 */ /* 0x000fe200000001ff */
[----:B------:R-:W-:Y:S01]  /*01b0*/  MOV R4, 0xffffffff ;  /* 0xffffffff00047802 */ /* 0x000fe20000000f00 */
[----:B------:R-:W-:Y:S01]  /*01c0*/  ULOP3.LUT UR8, UR6, 0x7ffffff0, URZ, 0xc0, !UPT ;  /* 0x7ffffff006087892 */ /* 0x000fe2000f8ec0ff */
[----:B------:R-:W-:-:S05]  /*01d0*/  MOV R0, 0x7f7fffff ;  /* 0x7f7fffff00007802 */ /* 0x000fca0000000f00 */
[----:B------:R-:W-:Y:S01]  /*01e0*/  MOV R7, UR8 ;  /* 0x0000000800077c02 */ /* 0x000fe20008000f00 */
[----:B0-----:R-:W-:-:S04]  /*01f0*/  UIADD3 UR4, UP1, UPT, UR4, 0x10, URZ ;  /* 0x0000001004047890 */ /* 0x001fc8000ff3e0ff */
[----:B------:R-:W-:Y:S02]  /*0200*/  UIADD3.X UR5, UPT, UPT, URZ, UR5, URZ, UP1, !UPT ;  /* 0x00000005ff057290 */ /* 0x000fe40008ffe4ff */
[----:B------:R-:W-:-:S04]  /*0210*/  IMAD.U32 R2, RZ, RZ, UR4 ;  /* 0x00000004ff027e24 */ /* 0x000fc8000f8e00ff */
[----:B------:R-:W-:-:S07]  /*0220*/  MOV R3, UR5 ;  /* 0x0000000500037c02 */ /* 0x000fce0008000f00 */
.L_x_20:
[----:B------:R-:W2:Y:S04]  /*0230*/  LDG.E.U16 R22, desc[UR10][R2.64+-0x10] ;  /* 0xfffff00a02167981 */ /* 0x000ea8000c1e1500 */
[----:B------:R-:W3:Y:S04]  /*0240*/  LDG.E.U16 R24, desc[UR10][R2.64+-0xe] ;  /* 0xfffff20a02187981 */ /* 0x000ee8000c1e1500 */
[----:B------:R-:W4:Y:S04]  /*0250*/  LDG.E.U16 R26, desc[UR10][R2.64+-0xc] ;  /* 0xfffff40a021a7981 */ /* 0x000f28000c1e1500 */
[----:B------:R-:W5:Y:S04]  /*0260*/  LDG.E.U16 R21, desc[UR10][R2.64+-0xa] ;  /* 0xfffff60a02157981 */ /* 0x000f68000c1e1500 */
        /* <DEDUP_REMOVED lines=11> */
[----:B------:R-:W5:Y:S01]  /*0320*/  LDG.E.U16 R10, desc[UR10][R2.64+0xe] ;  /* 0x00000e0a020a7981 */ /* 0x000f62000c1e1500 */
[----:B--2---:R-:W-:-:S02]  /*0330*/  HADD2.F32 R23, -RZ, R22.H0_H0 ;  /* 0x20000016ff177230 */ /* 0x004fc40000004100 */
[----:B---3--:R-:W-:-:S03]  /*0340*/  HADD2.F32 R25, -RZ, R24.H0_H0 ;  /* 0x20000018ff197230 */ /* 0x008fc60000004100 */
[----:B------:R-:W-:Y:S01]  /*0350*/  FADD R23, R6, -R23 ;  /* 0x8000001706177221 */ /* 0x000fe20000000000 */
[----:B----4-:R-:W-:-:S03]  /*0360*/  HADD2.F32 R27, -RZ, R26.H0_H0 ;  /* 0x2000001aff1b7230 */ /* 0x010fc60000004100 */
[----:B------:R-:W-:Y:S01]  /*0370*/  FMUL R23, R23, R23 ;  /* 0x0000001717177220 */ /* 0x000fe20000400000 */
[C---:B------:R-:W-:Y:S01]  /*0380*/  FADD R25, R6.reuse, -R25 ;  /* 0x8000001906197221 */ /* 0x040fe20000000000 */
[----:B-----5:R-:W-:Y:S02]  /*0390*/  HADD2.F32 R21, -RZ, R21.H0_H0 ;  /* 0x20000015ff157230 */ /* 0x020fe40000004100 */
[C---:B------:R-:W-:Y:S01]  /*03a0*/  FADD R27, R6.reuse, -R27 ;  /* 0x8000001b061b7221 */ /* 0x040fe20000000000 */
[-C--:B------:R-:W-:Y:S01]  /*03b0*/  FSETP.GEU.AND P3, PT, R23, R0.reuse, PT ;  /* 0x000000001700720b */ /* 0x080fe20003f6e000 */
[----:B------:R-:W-:Y:S02]  /*03c0*/  FMUL R25, R25, R25 ;  /* 0x0000001919197220 */ /* 0x000fe40000400000 */
[----:B------:R-:W-:Y:S01]  /*03d0*/  FMUL R27, R27, R27 ;  /* 0x0000001b1b1b7220 */ /* 0x000fe20000400000 */
[----:B------:R-:W-:Y:S01]  /*03e0*/  FSEL R0, R23, R0, !P3 ;  /* 0x0000000017007208 */ /* 0x000fe20005800000 */
[C---:B------:R-:W-:Y:S01]  /*03f0*/  FADD R21, R6.reuse, -R21 ;  /* 0x8000001506157221 */ /* 0x040fe20000000000 */
[----:B------:R-:W-:Y:S01]  /*0400*/  HADD2.F32 R23, -RZ, R20.H0_H0 ;  /* 0x20000014ff177230 */ /* 0x000fe20000004100 */
[----:B------:R-:W-:Y:S01]  /*0410*/  SEL R4, R9, R4, !P3 ;  /* 0x0000000409047207 */ /* 0x000fe20005800000 */
[----:B------:R-:W-:Y:S01]  /*0420*/  HADD2.F32 R19, -RZ, R19.H0_H0 ;  /* 0x20000013ff137230 */ /* 0x000fe20000004100 */
[----:B------:R-:W-:Y:S01]  /*0430*/  FSETP.GEU.AND P4, PT, R25, R0, PT ;  /* 0x000000001900720b */ /* 0x000fe20003f8e000 */
[----:B------:R-:W-:Y:S01]  /*0440*/  FMUL R21, R21, R21 ;  /* 0x0000001515157220 */ /* 0x000fe20000400000 */
[----:B------:R-:W-:-:S02]  /*0450*/  FADD R23, R6, -R23 ;  /* 0x8000001706177221 */ /* 0x000fc40000000000 */
[----:B------:R-:W-:Y:S01]  /*0460*/  FSEL R0, R25, R0, !P4 ;  /* 0x0000000019007208 */ /* 0x000fe20006000000 */
[----:B------:R-:W-:Y:S01]  /*0470*/  FADD R19, R6, -R19 ;  /* 0x8000001306137221 */ /* 0x000fe20000000000 */
[----:B------:R-:W-:Y:S01]  /*0480*/  FMUL R23, R23, R23 ;  /* 0x0000001717177220 */ /* 0x000fe20000400000 */
[----:B------:R-:W-:Y:S01]  /*0490*/  HADD2.F32 R17, -RZ, R17.H0_H0 ;  /* 0x20000011ff117230 */ /* 0x000fe20000004100 */
[----:B------:R-:W-:Y:S01]  /*04a0*/  FSETP.GEU.AND P5, PT, R27, R0, PT ;  /* 0x000000001b00720b */ /* 0x000fe20003fae000 */
[----:B------:R-:W-:-:S03]  /*04b0*/  FMUL R19, R19, R19 ;  /* 0x0000001313137220 */ /* 0x000fc60000400000 */
[----:B------:R-:W-:Y:S01]  /*04c0*/  FSEL R0, R27, R0, !P5 ;  /* 0x000000001b007208 */ /* 0x000fe20006800000 */
[C---:B------:R-:W-:Y:S01]  /*04d0*/  FADD R17, R6.reuse, -R17 ;  /* 0x8000001106117221 */ /* 0x040fe20000000000 */
[----:B------:R-:W-:Y:S02]  /*04e0*/  @!P4 IADD3 R4, PT, PT, R9, 0x1, RZ ;  /* 0x000000010904c810 */ /* 0x000fe40007ffe0ff */
[-C--:B------:R-:W-:Y:S01]  /*04f0*/  FSETP.GEU.AND P6, PT, R21, R0.reuse, PT ;  /* 0x000000001500720b */ /* 0x080fe20003fce000 */
[----:B------:R-:W-:Y:S01]  /*0500*/  FMUL R17, R17, R17 ;  /* 0x0000001111117220 */ /* 0x000fe20000400000 */
[----:B------:R-:W-:Y:S02]  /*0510*/  HADD2.F32 R15, -RZ, R15.H0_H0 ;  /* 0x2000000fff0f7230 */ /* 0x000fe40000004100 */
[----:B------:R-:W-:Y:S01]  /*0520*/  FSEL R0, R21, R0, !P6 ;  /* 0x0000000015007208 */ /* 0x000fe20007000000 */
[----:B------:R-:W-:Y:S01]  /*0530*/  HADD2.F32 R21, -RZ, R18.H0_H0 ;  /* 0x20000012ff157230 */ /* 0x000fe20000004100 */
[----:B------:R-:W-:Y:S01]  /*0540*/  @!P5 IADD3 R4, PT, PT, R9, 0x2, RZ ;  /* 0x000000020904d810 */ /* 0x000fe20007ffe0ff */
[----:B------:R-:W-:Y:S01]  /*0550*/  FADD R15, R6, -R15 ;  /* 0x8000000f060f7221 */ /* 0x000fe20000000000 */
[----:B------:R-:W-:Y:S01]  /*0560*/  FSETP.GEU.AND P0, PT, R23, R0, PT ;  /* 0x000000001700720b */ /* 0x000fe20003f0e000 */
[----:B------:R-:W-:-:S02]  /*0570*/  HADD2.F32 R13, -RZ, R13.H0_H0 ;  /* 0x2000000dff0d7230 */ /* 0x000fc40000004100 */
[C---:B------:R-:W-:Y:S01]  /*0580*/  FADD R21, R6.reuse, -R21 ;  /* 0x8000001506157221 */ /* 0x040fe20000000000 */
[----:B------:R-:W-:Y:S01]  /*0590*/  FMUL R15, R15, R15 ;  /* 0x0000000f0f0f7220 */ /* 0x000fe20000400000 */
[----:B------:R-:W-:Y:S02]  /*05a0*/  FSEL R0, R23, R0, !P0 ;  /* 0x0000000017007208 */ /* 0x000fe40004000000 */
[----:B------:R-:W-:Y:S01]  /*05b0*/  FMUL R21, R21, R21 ;  /* 0x0000001515157220 */ /* 0x000fe20000400000 */
[----:B------:R-:W-:Y:S01]  /*05c0*/  @!P6 IADD3 R4, PT, PT, R9, 0x3, RZ ;  /* 0x000000030904e810 */ /* 0x000fe20007ffe0ff */
[----:B------:R-:W-:Y:S01]  /*05d0*/  FADD R13, R6, -R13 ;  /* 0x8000000d060d7221 */ /* 0x000fe20000000000 */
[-C--:B------:R-:W-:Y:S01]  /*05e0*/  FSETP.GEU.AND P1, PT, R19, R0.reuse, PT ;  /* 0x000000001300720b */ /* 0x080fe20003f2e000 */
[----:B------:R-:W-:Y:S02]  /*05f0*/  HADD2.F32 R11, -RZ, R11.H0_H0 ;  /* 0x2000000bff0b7230 */ /* 0x000fe40000004100 */
[----:B------:R-:W-:Y:S01]  /*0600*/  FMUL R13, R13, R13 ;  /* 0x0000000d0d0d7220 */ /* 0x000fe20000400000 */
[----:B------:R-:W-:Y:S01]  /*0610*/  FSEL R0, R19, R0, !P1 ;  /* 0x0000000013007208 */ /* 0x000fe20004800000 */
[----:B------:R-:W-:-:S02]  /*0620*/  HADD2.F32 R19, -RZ, R16.H0_H0 ;  /* 0x20000010ff137230 */ /* 0x000fc40000004100 */
[C---:B------:R-:W-:Y:S01]  /*0630*/  FADD R11, R6.reuse, -R11 ;  /* 0x8000000b060b7221 */ /* 0x040fe20000000000 */
[----:B------:R-:W-:Y:S01]  /*0640*/  @!P0 VIADD R4, R9, 0x4 ;  /* 0x0000000409048836 */ /* 0x000fe20000000000 */
[-C--:B------:R-:W-:Y:S01]  /*0650*/  FSETP.GEU.AND P2, PT, R21, R0.reuse, PT ;  /* 0x000000001500720b */ /* 0x080fe20003f4e000 */
[----:B------:R-:W-:Y:S01]  /*0660*/  FADD R19, R6, -R19 ;  /* 0x8000001306137221 */ /* 0x000fe20000000000 */
[----:B------:R-:W-:Y:S02]  /*0670*/  FMUL R11, R11, R11 ;  /* 0x0000000b0b0b7220 */ /* 0x000fe40000400000 */
[----:B------:R-:W-:Y:S01]  /*0680*/  FSEL R0, R21, R0, !P2 ;  /* 0x0000000015007208 */ /* 0x000fe20005000000 */
[----:B------:R-:W-:Y:S02]  /*0690*/  HADD2.F32 R21, -RZ, R8.H0_H0 ;  /* 0x20000008ff157230 */ /* 0x000fe40000004100 */
[----:B------:R-:W-:Y:S01]  /*06a0*/  FMUL R19, R19, R19 ;  /* 0x0000001313137220 */ /* 0x000fe20000400000 */
[----:B------:R-:W-:-:S02]  /*06b0*/  @!P1 IADD3 R4, PT, PT, R9, 0x5, RZ ;  /* 0x0000000509049810 */ /* 0x000fc40007ffe0ff */
[----:B------:R-:W-:Y:S01]  /*06c0*/  FSETP.GEU.AND P3, PT, R17, R0, PT ;  /* 0x000000001100720b */ /* 0x000fe20003f6e000 */
[----:B------:R-:W-:-:S03]  /*06d0*/  FADD R21, R6, -R21 ;  /* 0x8000001506157221 */ /* 0x000fc60000000000 */
[----:B------:R-:W-:Y:S01]  /*06e0*/  FSEL R0, R17, R0, !P3 ;  /* 0x0000000011007208 */ /* 0x000fe20005800000 */
[----:B------:R-:W-:Y:S01]  /*06f0*/  FMUL R21, R21, R21 ;  /* 0x0000001515157220 */ /* 0x000fe20000400000 */
[----:B------:R-:W-:Y:S01]  /*0700*/  HADD2.F32 R17, -RZ, R14.H0_H0 ;  /* 0x2000000eff117230 */ /* 0x000fe20000004100 */
[----:B------:R-:W-:Y:S02]  /*0710*/  @!P2 IADD3 R4, PT, PT, R9, 0x6, RZ ;  /* 0x000000060904a810 */ /* 0x000fe40007ffe0ff */
[CC--:B------:R-:W-:Y:S02]  /*0720*/  FSETP.GEU.AND P4, PT, R19.reuse, R0.reuse, PT ;  /* 0x000000001300720b */ /* 0x0c0fe40003f8e000 */
[----:B------:R-:W-:Y:S02]  /*0730*/  FADD R17, R6, -R17 ;  /* 0x8000001106117221 */ /* 0x000fe40000000000 */
[----:B------:R-:W-:Y:S02]  /*0740*/  FSEL R0, R19, R0, !P4 ;  /* 0x0000000013007208 */ /* 0x000fe40006000000 */
[----:B------:R-:W-:Y:S01]  /*0750*/  FMUL R17, R17, R17 ;  /* 0x0000001111117220 */ /* 0x000fe20000400000 */
[----:B------:R-:W-:-:S02]  /*0760*/  @!P3 IADD3 R4, PT, PT, R9, 0x7, RZ ;  /* 0x000000070904b810 */ /* 0x000fc40007ffe0ff */
[----:B------:R-:W-:-:S04]  /*0770*/  FSETP.GEU.AND P5, PT, R21, R0, PT ;  /* 0x000000001500720b */ /* 0x000fc80003fae000 */
[----:B------:R-:W-:Y:S02]  /*0780*/  FSEL R0, R21, R0, !P5 ;  /* 0x0000000015007208 */ /* 0x000fe40006800000 */
[----:B------:R-:W-:Y:S02]  /*0790*/  @!P4 IADD3 R4, PT, PT, R9, 0x8, RZ ;  /* 0x000000080904c810 */ /* 0x000fe40007ffe0ff */
[----:B------:R-:W-:-:S04]  /*07a0*/  FSETP.GEU.AND P6, PT, R15, R0, PT ;  /* 0x000000000f00720b */ /* 0x000fc80003fce000 */
[----:B------:R-:W-:Y:S01]  /*07b0*/  FSEL R0, R15, R0, !P6 ;  /* 0x000000000f007208 */ /* 0x000fe20007000000 */
[----:B------:R-:W-:Y:S02]  /*07c0*/  HADD2.F32 R15, -RZ, R12.H0_H0 ;  /* 0x2000000cff0f7230 */ /* 0x000fe40000004100 */
[----:B------:R-:W-:Y:S01]  /*07d0*/  @!P5 VIADD R4, R9, 0x9 ;  /* 0x000000090904d836 */ /* 0x000fe20000000000 */
[CC--:B------:R-:W-:Y:S02]  /*07e0*/  FSETP.GEU.AND P0, PT, R17.reuse, R0.reuse, PT ;  /* 0x000000001100720b */ /* 0x0c0fe40003f0e000 */
[----:B------:R-:W-:Y:S02]  /*07f0*/  FADD R15, R6, -R15 ;  /* 0x8000000f060f7221 */ /* 0x000fe40000000000 */
[----:B------:R-:W-:Y:S02]  /*0800*/  FSEL R0, R17, R0, !P0 ;  /* 0x0000000011007208 */ /* 0x000fe40004000000 */
[----:B------:R-:W-:Y:S01]  /*0810*/  FMUL R15, R15, R15 ;  /* 0x0000000f0f0f7220 */ /* 0x000fe20000400000 */
[----:B------:R-:W-:-:S02]  /*0820*/  @!P6 IADD3 R4, PT, PT, R9, 0xa, RZ ;  /* 0x0000000a0904e810 */ /* 0x000fc40007ffe0ff */
[----:B------:R-:W-:-:S04]  /*0830*/  FSETP.GEU.AND P1, PT, R13, R0, PT ;  /* 0x000000000d00720b */ /* 0x000fc80003f2e000 */
[----:B------:R-:W-:Y:S01]  /*0840*/  FSEL R0, R13, R0, !P1 ;  /* 0x000000000d007208 */ /* 0x000fe20004800000 */
        /* <DEDUP_REMOVED lines=10> */
[CC--:B------:R-:W-:Y:S02]  /*08f0*/  FSETP.GEU.AND P0, PT, R13.reuse, R0.reuse, PT ;  /* 0x000000000d00720b */ /* 0x0c0fe40003f0e000 */
[----:B------:R-:W-:Y:S02]  /*0900*/  IADD3 R2, P2, PT, R2, 0x20, RZ ;  /* 0x0000002002027810 */ /* 0x000fe40007f5e0ff */
[----:B------:R-:W-:Y:S01]  /*0910*/  FSEL R0, R13, R0, !P0 ;  /* 0x000000000d007208 */ /* 0x000fe20004000000 */
[----:B------:R-:W-:Y:S01]  /*0920*/  @!P3 VIADD R4, R9, 0xe ;  /* 0x0000000e0904b836 */ /* 0x000fe20000000000 */
[----:B------:R-:W-:-:S07]  /*0930*/  IADD3.X R3, PT, PT, RZ, R3, RZ, P2, !PT ;  /* 0x00000003ff037210 */ /* 0x000fce00017fe4ff */
[C---:B------:R-:W-:Y:S02]  /*0940*/  @!P0 IADD3 R4, PT, PT, R9.reuse, 0xf, RZ ;  /* 0x0000000f09048810 */ /* 0x040fe40007ffe0ff */
[----:B------:R-:W-:-:S04]  /*0950*/  IADD3 R9, PT, PT, R9, 0x10, RZ ;  /* 0x0000001009097810 */ /* 0x000fc80007ffe0ff */
[----:B------:R-:W-:-:S13]  /*0960*/  ISETP.NE.AND P1, PT, R9, R7, PT ;  /* 0x000000070900720c */ /* 0x000fda0003f25270 */
[----:B------:R-:W-:Y:S05]  /*0970*/  @P1 BRA `(.L_x_20) ;  /* 0xfffffff8002c1947 */ /* 0x000fea000383ffff */
.L_x_19:
[----:B------:R-:W-:Y:S05]  /*0980*/  BRA.U !UP0, `(.L_x_18) ;  /* 0x0000000508d87547 */ /* 0x000fea000b800000 */
[----:B------:R-:W-:Y:S02]  /*0990*/  UISETP.GE.U32.AND UP0, UPT, UR7, 0x8, UPT ;  /* 0x000000080700788c */ /* 0x000fe4000bf06070 */
[----:B------:R-:W-:-:S04]  /*09a0*/  ULOP3.LUT UR5, UR6, 0x7, URZ, 0xc0, !UPT ;  /* 0x0000000706057892 */ /* 0x000fc8000f8ec0ff */
[----:B------:R-:W-:-:S03]  /*09b0*/  UISETP.NE.AND UP1, UPT, UR5, URZ, UPT ;  /* 0x000000ff0500728c */ /* 0x000fc6000bf25270 */
[----:B------:R-:W-:Y:S08]  /*09c0*/  BRA.U !UP0, `(.L_x_21) ;  /* 0x0000000108ec7547 */ /* 0x000ff0000b800000 */
[----:B------:R-:W0:Y:S02]  /*09d0*/  LDC.64 R10, c[0x0][0x388] ;  /* 0x0000e200ff0a7b82 */ /* 0x000e240000000a00 */
[----:B0-----:R-:W-:-:S05]  /*09e0*/  IMAD.WIDE.U32 R10, R7, 0x2, R10 ;  /* 0x00000002070a7825 */ /* 0x001fca00078e000a */
[----:B------:R-:W2:Y:S04]  /*09f0*/  LDG.E.U16 R9, desc[UR10][R10.64] ;  /* 0x0000000a0a097981 */ /* 0x000ea8000c1e1500 */
[----:B------:R-:W3:Y:S04]  /*0a00*/  LDG.E.U16 R12, desc[UR10][R10.64+0x2] ;  /* 0x0000020a0a0c7981 */ /* 0x000ee8000c1e1500 */
[----:B------:R-:W4:Y:S04]  /*0a10*/  LDG.E.U16 R14, desc[UR10][R10.64+0x4] ;  /* 0x0000040a0a0e7981 */ /* 0x000f28000c1e1500 */
[----:B------:R-:W5:Y:S04]  /*0a20*/  LDG.E.U16 R16, desc[UR10][R10.64+0x6] ;  /* 0x0000060a0a107981 */ /* 0x000f68000c1e1500 */
[----:B------:R-:W5:Y:S04]  /*0a30*/  LDG.E.U16 R17, desc[UR10][R10.64+0x8] ;  /* 0x0000080a0a117981 */ /* 0x000f68000c1e1500 */
[----:B------:R-:W5:Y:S04]  /*0a40*/  LDG.E.U16 R3, desc[UR10][R10.64+0xa] ;  /* 0x00000a0a0a037981 */ /* 0x000f68000c1e1500 */
[----:B------:R0:W5:Y:S04]  /*0a50*/  LDG.E.U16 R2, desc[UR10][R10.64+0xc] ;  /* 0x00000c0a0a027981 */ /* 0x000168000c1e1500 */
[----:B------:R-:W0:Y:S01]  /*0a60*/  LDG.E.U16 R8, desc[UR10][R10.64+0xe] ;  /* 0x00000e0a0a087981 */ /* 0x000e22000c1e1500 */
[----:B--2---:R-:W-:-:S02]  /*0a70*/  HADD2.F32 R9, -RZ, R9.H0_H0 ;  /* 0x20000009ff097230 */ /* 0x004fc40000004100 */
[----:B---3--:R-:W-:-:S03]  /*0a80*/  HADD2.F32 R13, -RZ, R12.H0_H0 ;  /* 0x2000000cff0d7230 */ /* 0x008fc60000004100 */
[----:B------:R-:W-:Y:S01]  /*0a90*/  FADD R9, R6, -R9 ;  /* 0x8000000906097221 */ /* 0x000fe20000000000 */
[----:B----4-:R-:W-:-:S03]  /*0aa0*/  HADD2.F32 R15, -RZ, R14.H0_H0 ;  /* 0x2000000eff0f7230 */ /* 0x010fc60000004100 */
[----:B------:R-:W-:Y:S01]  /*0ab0*/  FMUL R9, R9, R9 ;  /* 0x0000000909097220 */ /* 0x000fe20000400000 */
[C---:B------:R-:W-:Y:S01]  /*0ac0*/  FADD R13, R6.reuse, -R13 ;  /* 0x8000000d060d7221 */ /* 0x040fe20000000000 */
[----:B------:R-:W-:-:S03]  /*0ad0*/  FADD R15, R6, -R15 ;  /* 0x8000000f060f7221 */ /* 0x000fc60000000000 */
[-C--:B------:R-:W-:Y:S01]  /*0ae0*/  FSETP.GEU.AND P2, PT, R9, R0.reuse, PT ;  /* 0x000000000900720b */ /* 0x080fe20003f4e000 */
[----:B------:R-:W-:Y:S01]  /*0af0*/  FMUL R13, R13, R13 ;  /* 0x0000000d0d0d7220 */ /* 0x000fe20000400000 */
[----:B-----5:R-:W-:Y:S02]  /*0b00*/  HADD2.F32 R17, -RZ, R17.H0_H0 ;  /* 0x20000011ff117230 */ /* 0x020fe40000004100 */
[----:B------:R-:W-:Y:S01]  /*0b10*/  FMUL R15, R15, R15 ;  /* 0x0000000f0f0f7220 */ /* 0x000fe20000400000 */
[----:B------:R-:W-:Y:S01]  /*0b20*/  FSEL R0, R9, R0, !P2 ;  /* 0x0000000009007208 */ /* 0x000fe20005000000 */
[----:B------:R-:W-:Y:S01]  /*0b30*/  HADD2.F32 R9, -RZ, R16.H0_H0 ;  /* 0x20000010ff097230 */ /* 0x000fe20000004100 */
[----:B------:R-:W-:Y:S01]  /*0b40*/  SEL R4, R7, R4, !P2 ;  /* 0x0000000407047207 */ /* 0x000fe20005000000 */
[----:B------:R-:W-:Y:S01]  /*0b50*/  FADD R17, R6, -R17 ;  /* 0x8000001106117221 */ /* 0x000fe20000000000 */
[----:B------:R-:W-:Y:S01]  /*0b60*/  FSETP.GEU.AND P3, PT, R13, R0, PT ;  /* 0x000000000d00720b */ /* 0x000fe20003f6e000 */
[----:B------:R-:W-:-:S02]  /*0b70*/  HADD2.F32 R3, -RZ, R3.H0_H0 ;  /* 0x20000003ff037230 */ /* 0x000fc40000004100 */
[C---:B------:R-:W-:Y:S01]  /*0b80*/  FADD R9, R6.reuse, -R9 ;  /* 0x8000000906097221 */ /* 0x040fe20000000000 */
[----:B------:R-:W-:Y:S01]  /*0b90*/  FMUL R17, R17, R17 ;  /* 0x0000001111117220 */ /* 0x000fe20000400000 */
[----:B------:R-:W-:Y:S02]  /*0ba0*/  FSEL R0, R13, R0, !P3 ;  /* 0x000000000d007208 */ /* 0x000fe40005800000 */
[----:B------:R-:W-:Y:S01]  /*0bb0*/  FMUL R9, R9, R9 ;  /* 0x0000000909097220 */ /* 0x000fe20000400000 */
[----:B------:R-:W-:Y:S01]  /*0bc0*/  FADD R3, R6, -R3 ;  /* 0x8000000306037221 */ /* 0x000fe20000000000 */
[-C--:B------:R-:W-:Y:S01]  /*0bd0*/  FSETP.GEU.AND P4, PT, R15, R0.reuse, PT ;  /* 0x000000000f00720b */ /* 0x080fe20003f8e000 */
[----:B0-----:R-:W-:Y:S02]  /*0be0*/  HADD2.F32 R11, -RZ, R8.H0_H0 ;  /* 0x20000008ff0b7230 */ /* 0x001fe40000004100 */
[----:B------:R-:W-:Y:S01]  /*0bf0*/  FMUL R3, R3, R3 ;  /* 0x0000000303037220 */ /* 0x000fe20000400000 */
[----:B------:R-:W-:-:S02]  /*0c00*/  FSEL R0, R15, R0, !P4 ;  /* 0x000000000f007208 */ /* 0x000fc40006000000 */
[----:B------:R-:W-:Y:S01]  /*0c10*/  FADD R11, R6, -R11 ;  /* 0x8000000b060b7221 */ /* 0x000fe20000000000 */
[----:B------:R-:W-:Y:S02]  /*0c20*/  @!P3 IADD3 R4, PT, PT, R7, 0x1, RZ ;  /* 0x000000010704b810 */ /* 0x000fe40007ffe0ff */
[----:B------:R-:W-:Y:S01]  /*0c30*/  FSETP.GEU.AND P5, PT, R9, R0, PT ;  /* 0x000000000900720b */ /* 0x000fe20003fae000 */
[----:B------:R-:W-:-:S03]  /*0c40*/  FMUL R11, R11, R11 ;  /* 0x0000000b0b0b7220 */ /* 0x000fc60000400000 */
        /* <DEDUP_REMOVED lines=12> */
[----:B------:R-:W-:Y:S02]  /*0d10*/  FSEL R0, R9, R0, !P2 ;  /* 0x0000000009007208 */ /* 0x000fe40005000000 */
[----:B------:R-:W-:Y:S02]  /*0d20*/  @!P0 IADD3 R4, PT, PT, R7, 0x5, RZ ;  /* 0x0000000507048810 */ /* 0x000fe40007ffe0ff */
[----:B------:R-:W-:-:S04]  /*0d30*/  FSETP.GEU.AND P3, PT, R11, R0, PT ;  /* 0x000000000b00720b */ /* 0x000fc80003f6e000 */
[----:B------:R-:W-:Y:S02]  /*0d40*/  FSEL R0, R11, R0, !P3 ;  /* 0x000000000b007208 */ /* 0x000fe40005800000 */
[----:B------:R-:W-:-:S07]  /*0d50*/  @!P2 IADD3 R4, PT, PT, R7, 0x6, RZ ;  /* 0x000000060704a810 */ /* 0x000fce0007ffe0ff */
[C---:B------:R-:W-:Y:S01]  /*0d60*/  @!P3 VIADD R4, R7.reuse, 0x7 ;  /* 0x000000070704b836 */ /* 0x040fe20000000000 */
[----:B------:R-:W-:-:S07]  /*0d70*/  IADD3 R7, PT, PT, R7, 0x8, RZ ;  /* 0x0000000807077810 */ /* 0x000fce0007ffe0ff */
.L_x_21:
        /* <DEDUP_REMOVED lines=23> */
[----:B------:R-:W-:Y:S01]  /*0ef0*/  FADD R3, R6, -R3 ;  /* 0x8000000306037221 */ /* 0x000fe20000000000 */
[----:B------:R-:W-:-:S02]  /*0f00*/  SEL R4, R7, R4, !P0 ;  /* 0x0000000407047207 */ /* 0x000fc40004000000 */
[----:B------:R-:W-:Y:S01]  /*0f10*/  FSETP.GEU.AND P1, PT, R11, R0, PT ;  /* 0x000000000b00720b */ /* 0x000fe20003f2e000 */
[----:B------:R-:W-:-:S03]  /*0f20*/  FMUL R3, R3, R3 ;  /* 0x0000000303037220 */ /* 0x000fc60000400000 */
[----:B------:R-:W-:-:S04]  /*0f30*/  FSEL R0, R11, R0, !P1 ;  /* 0x000000000b007208 */ /* 0x000fc80004800000 */
[----:B------:R-:W-:-:S04]  /*0f40*/  FSETP.GEU.AND P2, PT, R13, R0, PT ;  /* 0x000000000d00720b */ /* 0x000fc80003f4e000 */
[----:B------:R-:W-:Y:S02]  /*0f50*/  FSEL R0, R13, R0, !P2 ;  /* 0x000000000d007208 */ /* 0x000fe40005000000 */
[----:B------:R-:W-:Y:S02]  /*0f60*/  @!P1 IADD3 R4, PT, PT, R7, 0x1, RZ ;  /* 0x0000000107049810 */ /* 0x000fe40007ffe0ff */
[----:B------:R-:W-:-:S04]  /*0f70*/  FSETP.GEU.AND P3, PT, R3, R0, PT ;  /* 0x000000000300720b */ /* 0x000fc80003f6e000 */
[----:B------:R-:W-:Y:S02]  /*0f80*/  FSEL R0, R3, R0, !P3 ;  /* 0x0000000003007208 */ /* 0x000fe40005800000 */
[----:B------:R-:W-:-:S07]  /*0f90*/  @!P2 IADD3 R4, PT, PT, R7, 0x2, RZ ;  /* 0x000000020704a810 */ /* 0x000fce0007ffe0ff */
[C---:B------:R-:W-:Y:S01]  /*0fa0*/  @!P3 IADD3 R4, PT, PT, R7.reuse, 0x3, RZ ;  /* 0x000000030704b810 */ /* 0x040fe20007ffe0ff */
[----:B------:R-:W-:-:S07]  /*0fb0*/  VIADD R7, R7, 0x4 ;  /* 0x0000000407077836 */ /* 0x000fce0000000000 */
.L_x_22:
[----:B------:R-:W-:Y:S05]  /*0fc0*/  BRA.U !UP1, `(.L_x_18) ;  /* 0x0000000109487547 */ /* 0x000fea000b800000 */
[----:B------:R-:W0:Y:S01]  /*0fd0*/  LDC.64 R2, c[0x0][0x388] ;  /* 0x0000e200ff027b82 */ /* 0x000e220000000a00 */
[----:B------:R-:W-:Y:S01]  /*0fe0*/  UIADD3 UR4, UPT, UPT, -UR4, URZ, URZ ;  /* 0x000000ff04047290 */ /* 0x000fe2000fffe1ff */
[----:B0-----:R-:W-:-:S03]  /*0ff0*/  IMAD.WIDE.U32 R2, R7, 0x2, R2 ;  /* 0x0000000207027825 */ /* 0x001fc600078e0002 */
[----:B------:R-:W-:-:S08]  /*1000*/  MOV R8, R2 ;  /* 0x0000000200087202 */ /* 0x000fd00000000f00 */
.L_x_23:
[----:B------:R-:W-:-:S06]  /*1010*/  MOV R2, R8 ;  /* 0x0000000800027202 */ /* 0x000fcc0000000f00 */
[----:B------:R0:W2:Y:S01]  /*1020*/  LDG.E.U16 R2, desc[UR10][R2.64] ;  /* 0x0000000a02027981 */ /* 0x0000a2000c1e1500 */
[----:B------:R-:W-:Y:S01]  /*1030*/  UIADD3 UR4, UPT, UPT, UR4, 0x1, URZ ;  /* 0x0000000104047890 */ /* 0x000fe2000fffe0ff */
[----:B------:R-:W-:-:S03]  /*1040*/  IADD3 R8, P1, PT, R8, 0x2, RZ ;  /* 0x0000000208087810 */ /* 0x000fc60007f3e0ff */
[----:B------:R-:W-:Y:S01]  /*1050*/  UISETP.NE.AND UP0, UPT, UR4, URZ, UPT ;  /* 0x000000ff0400728c */ /* 0x000fe2000bf05270 */
[----:B0-----:R-:W-:Y:S01]  /*1060*/  IADD3.X R3, PT, PT, RZ, R3, RZ, P1, !PT ;  /* 0x00000003ff037210 */ /* 0x001fe20000ffe4ff */
[----:B--2---:R-:W-:-:S05]  /*1070*/  HADD2.F32 R9, -RZ, R2.H0_H0 ;  /* 0x20000002ff097230 */ /* 0x004fca0000004100 */
[----:B------:R-:W-:-:S04]  /*1080*/  FADD R9, R6, -R9 ;  /* 0x8000000906097221 */ /* 0x000fc80000000000 */
[----:B------:R-:W-:-:S05]  /*1090*/  FMUL R9, R9, R9 ;  /* 0x0000000909097220 */ /* 0x000fca0000400000 */
[----:B------:R-:W-:-:S04]  /*10a0*/  FSETP.GEU.AND P0, PT, R9, R0, PT ;  /* 0x000000000900720b */ /* 0x000fc80003f0e000 */
[----:B------:R-:W-:Y:S02]  /*10b0*/  SEL R4, R7, R4, !P0 ;  /* 0x0000000407047207 */ /* 0x000fe40004000000 */
[----:B------:R-:W-:Y:S02]  /*10c0*/  FSEL R0, R9, R0, !P0 ;  /* 0x0000000009007208 */ /* 0x000fe40004000000 */
[----:B------:R-:W-:Y:S01]  /*10d0*/  IADD3 R7, PT, PT, R7, 0x1, RZ ;  /* 0x0000000107077810 */ /* 0x000fe20007ffe0ff */
[----:B------:R-:W-:Y:S06]  /*10e0*/  BRA.U UP0, `(.L_x_23) ;  /* 0xfffffffd00c87547 */ /* 0x000fec000b83ffff */
.L_x_18:
[----:B------:R-:W0:Y:S08]  /*10f0*/  LDC.64 R2, c[0x0][0x390] ;  /* 0x0000e400ff027b82 */ /* 0x000e300000000a00 */
[----:B------:R-:W1:Y:S01]  /*1100*/  LDC.64 R6, c[0x0][0x398] ;  /* 0x0000e600ff067b82 */ /* 0x000e620000000a00 */
[----:B0-----:R-:W-:-:S05]  /*1110*/  IMAD.WIDE R2, R5, 0x4, R2 ;  /* 0x0000000405027825 */ /* 0x001fca00078e0202 */
[----:B------:R-:W-:Y:S04]  /*1120*/  STG.E desc[UR10][R2.64], R4 ;  /* 0x0000000402007986 */ /* 0x000fe8000c10190a */
[----:B-1----:R-:W-:Y:S01]  /*1130*/  REDG.E.ADD.F32.FTZ.RN.STRONG.GPU desc[UR10][R6.64], R0 ;  /* 0x00000000060079a6 */ /* 0x002fe2000c12f30a */
[----:B------:R-:W-:Y:S05]  /*1140*/  EXIT ;  /* 0x000000000000794d */ /* 0x000fea0003800000 */
.L_x_24:
        /* <DEDUP_REMOVED lines=11> */
.L_x_29:


//--------------------- .nv.shared.reserved.0     --------------------------
	.section	.nv.shared.reserved.0,"aw",@nobits
	.weak		__nv_reservedSMEM_offset_0_alias
	.size		__nv_reservedSMEM_offset_0_alias, 0, 64
	.other		__nv_reservedSMEM_offset_0_alias,@"STO_CUDA_RESERVED_SHARED STV_DEFAULT"
__nv_reservedSMEM_offset_0_alias:
	.zero		0
	.zero		64


//--------------------- .nv.constant0._Z23update_centroids_kernelP6__halfPKS_PKii --------------------------
	.section	.nv.constant0._Z23update_centroids_kernelP6__halfPKS_PKii,"a",@progbits
	.sectionflags	@""
	.align	4
.nv.constant0._Z23update_centroids_kernelP6__halfPKS_PKii:
	.zero		924


//--------------------- .nv.constant0._Z18update_sums_kernelPK6__halfPKiPS_Pii --------------------------
	.section	.nv.constant0._Z18update_sums_kernelPK6__halfPKiPS_Pii,"a",@progbits
	.sectionflags	@""
	.align	4
.nv.constant0._Z18update_sums_kernelPK6__halfPKiPS_Pii:
	.zero		932


//--------------------- .nv.constant0._Z16zero_sums_kernelP6__halfPii --------------------------
	.section	.nv.constant0._Z16zero_sums_kernelP6__halfPii,"a",@progbits
	.sectionflags	@""
	.align	4
.nv.constant0._Z16zero_sums_kernelP6__halfPii:
	.zero		916


//--------------------- .nv.constant0._Z17assignment_kernelPK6__halfS1_PiPfii --------------------------
	.section	.nv.constant0._Z17assignment_kernelPK6__halfS1_PiPfii,"a",@progbits
	.sectionflags	@""
	.align	4
.nv.constant0._Z17assignment_kernelPK6__halfS1_PiPfii:
	.zero		936


//--------------------- SYMBOLS --------------------------

	.type		.nv.reservedSmem.offset0,@object
	.size		.nv.reservedSmem.offset0,0x4
